	.target	sm_90a

	.elftype	@"ET_EXEC"


//--------------------- .note.nv.tkinfo           --------------------------
	.section	.note.nv.tkinfo,"",@"SHT_NOTE"
	.sectionflags	@"SHF_NOTE_NV_TKINFO"
	.tkinfo
        /*0018*/ 	.word	0x00000002
        /*0030*/ 	.string	""
        /*0030*/ 	.string	"ptxas"
        /*0030*/ 	.string	"Cuda compilation tools, release 13.0, V13.0.88"
        /*0030*/ 	.string	"Build cuda_13.0.r13.0/compiler.36424714_0"
        /*0030*/ 	.string	"-arch sm_90a -m 64 "



//--------------------- .note.nv.cuinfo           --------------------------
	.section	.note.nv.cuinfo,"",@"SHT_NOTE"
	.sectionflags	@"SHF_NOTE_NV_CUINFO"
        /*0018*/ 	.short	0x0002
        /*001a*/ 	.short	0x005a
        /*001c*/ 	.short	0x0082
	.zero		2


//--------------------- .nv.info                  --------------------------
	.section	.nv.info,"",@"SHT_CUDA_INFO"
	.align	4


	//----- nvinfo : EIATTR_REGCOUNT
	.align		4
        /*0000*/ 	.byte	0x04, 0x2f
        /*0002*/ 	.short	(.L_12 - .L_11)
	.align		4
.L_11:
        /*0004*/ 	.word	index@(_ZN7cutlass13device_kernelINS_4gemm6kernel13GemmUniversalIN4cute5tupleIJiiiiEEENS1_10collective13CollectiveMmaINS1_37MainloopSm90TmaGmmaWarpSpecializedFP8ILi4ENS5_IJNS4_1CILi2EEESB_NSA_ILi1EEEEEENS1_35KernelTmaWarpSpecializedCooperativeEEENS5_IJNSA_ILi128EEESG_NSA_ILi32EEEEEENS_12float_e5m2_tENS5_IJlSC_lEEESJ_SK_NS4_8TiledMMAINS4_8MMA_AtomIJNS4_4SM904GMMA31MMA_64x128x32_F32E5M2E5M2_SS_TNILNSO_7ScaleInE1ELSQ_1EEEEEENS4_6LayoutINS5_IJSB_SC_SC_EEENS5_IJSC_NSA_ILi0EEESV_EEEEENS5_IJNS4_10UnderscoreESY_SY_EEEEENS4_23SM90_TMA_LOAD_MULTICASTENS4_14ComposedLayoutINS4_7SwizzleILi1ELi4ELi3EEENS4_18smem_ptr_flag_bitsILi8EEENST_INS5_IJNSA_ILi8EEESH_EEENS5_IJSH_SC_EEEEEEEvNS4_8identityES11_S1B_vS1C_EENS_8epilogue10collective6detail29Sm90TmaWarpSpecializedAdapterINS1F_15DefaultEpilogueISJ_SK_SK_NS1E_6thread17LinearCombinationISJ_Li1EffLNS1J_9ScaleType4KindE0ELNS_15FloatRoundStyleE2ESJ_EENS1_15EpilogueDefaultEEEEEvvEEEEvNT_6ParamsE)
        /*0008*/ 	.word	0x000000a8


	//----- nvinfo : EIATTR_FRAME_SIZE
	.align		4
.L_12:
        /*000c*/ 	.byte	0x04, 0x11
        /*000e*/ 	.short	(.L_14 - .L_13)
	.align		4
.L_13:
        /*0010*/ 	.word	index@(_ZN7cutlass13device_kernelINS_4gemm6kernel13GemmUniversalIN4cute5tupleIJiiiiEEENS1_10collective13CollectiveMmaINS1_37MainloopSm90TmaGmmaWarpSpecializedFP8ILi4ENS5_IJNS4_1CILi2EEESB_NSA_ILi1EEEEEENS1_35KernelTmaWarpSpecializedCooperativeEEENS5_IJNSA_ILi128EEESG_NSA_ILi32EEEEEENS_12float_e5m2_tENS5_IJlSC_lEEESJ_SK_NS4_8TiledMMAINS4_8MMA_AtomIJNS4_4SM904GMMA31MMA_64x128x32_F32E5M2E5M2_SS_TNILNSO_7ScaleInE1ELSQ_1EEEEEENS4_6LayoutINS5_IJSB_SC_SC_EEENS5_IJSC_NSA_ILi0EEESV_EEEEENS5_IJNS4_10UnderscoreESY_SY_EEEEENS4_23SM90_TMA_LOAD_MULTICASTENS4_14ComposedLayoutINS4_7SwizzleILi1ELi4ELi3EEENS4_18smem_ptr_flag_bitsILi8EEENST_INS5_IJNSA_ILi8EEESH_EEENS5_IJSH_SC_EEEEEEEvNS4_8identityES11_S1B_vS1C_EENS_8epilogue10collective6detail29Sm90TmaWarpSpecializedAdapterINS1F_15DefaultEpilogueISJ_SK_SK_NS1E_6thread17LinearCombinationISJ_Li1EffLNS1J_9ScaleType4KindE0ELNS_15FloatRoundStyleE2ESJ_EENS1_15EpilogueDefaultEEEEEvvEEEEvNT_6ParamsE)
        /*0014*/ 	.word	0x00000000


	//----- nvinfo : EIATTR_MIN_STACK_SIZE
	.align		4
.L_14:
        /*0018*/ 	.byte	0x04, 0x12
        /*001a*/ 	.short	(.L_16 - .L_15)
	.align		4
.L_15:
        /*001c*/ 	.word	index@(_ZN7cutlass13device_kernelINS_4gemm6kernel13GemmUniversalIN4cute5tupleIJiiiiEEENS1_10collective13CollectiveMmaINS1_37MainloopSm90TmaGmmaWarpSpecializedFP8ILi4ENS5_IJNS4_1CILi2EEESB_NSA_ILi1EEEEEENS1_35KernelTmaWarpSpecializedCooperativeEEENS5_IJNSA_ILi128EEESG_NSA_ILi32EEEEEENS_12float_e5m2_tENS5_IJlSC_lEEESJ_SK_NS4_8TiledMMAINS4_8MMA_AtomIJNS4_4SM904GMMA31MMA_64x128x32_F32E5M2E5M2_SS_TNILNSO_7ScaleInE1ELSQ_1EEEEEENS4_6LayoutINS5_IJSB_SC_SC_EEENS5_IJSC_NSA_ILi0EEESV_EEEEENS5_IJNS4_10UnderscoreESY_SY_EEEEENS4_23SM90_TMA_LOAD_MULTICASTENS4_14ComposedLayoutINS4_7SwizzleILi1ELi4ELi3EEENS4_18smem_ptr_flag_bitsILi8EEENST_INS5_IJNSA_ILi8EEESH_EEENS5_IJSH_SC_EEEEEEEvNS4_8identityES11_S1B_vS1C_EENS_8epilogue10collective6detail29Sm90TmaWarpSpecializedAdapterINS1F_15DefaultEpilogueISJ_SK_SK_NS1E_6thread17LinearCombinationISJ_Li1EffLNS1J_9ScaleType4KindE0ELNS_15FloatRoundStyleE2ESJ_EENS1_15EpilogueDefaultEEEEEvvEEEEvNT_6ParamsE)
        /*0020*/ 	.word	0x00000000
.L_16:


//--------------------- .nv.compat                --------------------------
	.section	.nv.compat,"",@"SHT_CUDA_COMPAT_INFO"
	.align	4
        /*0000*/ 	.byte	0x02, 0x09, 0x01, 0x00, 0x02, 0x02, 0x04, 0x00, 0x02, 0x05, 0x05, 0x00, 0x03, 0x07, 0x01, 0x01
        /*0010*/ 	.byte	0x02, 0x03, 0x01, 0x00, 0x02, 0x06, 0x01, 0x00, 0x04, 0x0b, 0x08, 0x00, 0x00, 0x00, 0x00, 0x00
        /*0020*/ 	.byte	0x00, 0x00, 0x00, 0x00


//--------------------- .nv.info._ZN7cutlass13device_kernelINS_4gemm6kernel13GemmUniversalIN4cute5tupleIJiiiiEEENS1_10collective13CollectiveMmaINS1_37MainloopSm90TmaGmmaWarpSpecializedFP8ILi4ENS5_IJNS4_1CILi2EEESB_NSA_ILi1EEEEEENS1_35KernelTmaWarpSpecializedCooperativeEEENS5_IJNSA_ILi128EEESG_NSA_ILi32EEEEEENS_12float_e5m2_tENS5_IJlSC_lEEESJ_SK_NS4_8TiledMMAINS4_8MMA_AtomIJNS4_4SM904GMMA31MMA_64x128x32_F32E5M2E5M2_SS_TNILNSO_7ScaleInE1ELSQ_1EEEEEENS4_6LayoutINS5_IJSB_SC_SC_EEENS5_IJSC_NSA_ILi0EEESV_EEEEENS5_IJNS4_10UnderscoreESY_SY_EEEEENS4_23SM90_TMA_LOAD_MULTICASTENS4_14ComposedLayoutINS4_7SwizzleILi1ELi4ELi3EEENS4_18smem_ptr_flag_bitsILi8EEENST_INS5_IJNSA_ILi8EEESH_EEENS5_IJSH_SC_EEEEEEEvNS4_8identityES11_S1B_vS1C_EENS_8epilogue10collective6detail29Sm90TmaWarpSpecializedAdapterINS1F_15DefaultEpilogueISJ_SK_SK_NS1E_6thread17LinearCombinationISJ_Li1EffLNS1J_9ScaleType4KindE0ELNS_15FloatRoundStyleE2ESJ_EENS1_15EpilogueDefaultEEEEEvvEEEEvNT_6ParamsE --------------------------
	.section	.nv.info._ZN7cutlass13device_kernelINS_4gemm6kernel13GemmUniversalIN4cute5tupleIJiiiiEEENS1_10collective13CollectiveMmaINS1_37MainloopSm90TmaGmmaWarpSpecializedFP8ILi4ENS5_IJNS4_1CILi2EEESB_NSA_ILi1EEEEEENS1_35KernelTmaWarpSpecializedCooperativeEEENS5_IJNSA_ILi128EEESG_NSA_ILi32EEEEEENS_12float_e5m2_tENS5_IJlSC_lEEESJ_SK_NS4_8TiledMMAINS4_8MMA_AtomIJNS4_4SM904GMMA31MMA_64x128x32_F32E5M2E5M2_SS_TNILNSO_7ScaleInE1ELSQ_1EEEEEENS4_6LayoutINS5_IJSB_SC_SC_EEENS5_IJSC_NSA_ILi0EEESV_EEEEENS5_IJNS4_10UnderscoreESY_SY_EEEEENS4_23SM90_TMA_LOAD_MULTICASTENS4_14ComposedLayoutINS4_7SwizzleILi1ELi4ELi3EEENS4_18smem_ptr_flag_bitsILi8EEENST_INS5_IJNSA_ILi8EEESH_EEENS5_IJSH_SC_EEEEEEEvNS4_8identityES11_S1B_vS1C_EENS_8epilogue10collective6detail29Sm90TmaWarpSpecializedAdapterINS1F_15DefaultEpilogueISJ_SK_SK_NS1E_6thread17LinearCombinationISJ_Li1EffLNS1J_9ScaleType4KindE0ELNS_15FloatRoundStyleE2ESJ_EENS1_15EpilogueDefaultEEEEEvvEEEEvNT_6ParamsE,"",@"SHT_CUDA_INFO"
	.sectionflags	@""
	.align	4


	//----- nvinfo : EIATTR_CUDA_API_VERSION
	.align		4
        /*0000*/ 	.byte	0x04, 0x37
        /*0002*/ 	.short	(.L_18 - .L_17)
.L_17:
        /*0004*/ 	.word	0x00000082


	//----- nvinfo : EIATTR_KPARAM_INFO
	.align		4
.L_18:
        /*0008*/ 	.byte	0x04, 0x17
        /*000a*/ 	.short	(.L_20 - .L_19)
.L_19:
        /*000c*/ 	.word	0x00000000
        /*0010*/ 	.short	0x0000
        /*0012*/ 	.short	0x0070
        /*0014*/ 	.byte	0x00, 0xf0, 0x01, 0x10


	//----- nvinfo : EIATTR_SPARSE_MMA_MASK
	.align		4
.L_20:
        /*0018*/ 	.byte	0x03, 0x50
        /*001a*/ 	.short	0x0000


	//----- nvinfo : EIATTR_MAXREG_COUNT
	.align		4
        /*001c*/ 	.byte	0x03, 0x1b
        /*001e*/ 	.short	0x00a8


	//----- nvinfo : EIATTR_NUM_BARRIERS
	.align		4
        /*0020*/ 	.byte	0x02, 0x4c
        /*0022*/ 	.byte	0x01
	.zero		1


	//----- nvinfo : EIATTR_MERCURY_ISA_VERSION
	.align		4
        /*0024*/ 	.byte	0x03, 0x5f
        /*0026*/ 	.short	0x0101


	//----- nvinfo : EIATTR_INT_WARP_WIDE_INSTR_OFFSETS
	.align		4
        /*0028*/ 	.byte	0x04, 0x31
        /*002a*/ 	.short	(.L_22 - .L_21)


	//   ....[0]....
.L_21:
        /*002c*/ 	.word	0x000004a0


	//   ....[1]....
        /*0030*/ 	.word	0x000004d0


	//   ....[2]....
        /*0034*/ 	.word	0x00000650


	//   ....[3]....
        /*0038*/ 	.word	0x00002cd0


	//----- nvinfo : EIATTR_COOP_GROUP_MASK_REGIDS
	.align		4
.L_22:
        /*003c*/ 	.byte	0x04, 0x29
        /*003e*/ 	.short	(.L_24 - .L_23)


	//   ....[0]....
.L_23:
        /*0040*/ 	.word	0xffffffff


	//   ....[1]....
        /*0044*/ 	.word	0xffffffff


	//   ....[2]....
        /*0048*/ 	.word	0xffffffff


	//   ....[3]....
        /*004c*/ 	.word	0xffffffff


	//   ....[4]....
        /*0050*/ 	.word	0xffffffff


	//   ....[5]....
        /*0054*/ 	.word	0xffffffff


	//----- nvinfo : EIATTR_COOP_GROUP_INSTR_OFFSETS
	.align		4
.L_24:
        /*0058*/ 	.byte	0x04, 0x28
        /*005a*/ 	.short	(.L_26 - .L_25)


	//   ....[0]....
.L_25:
        /*005c*/ 	.word	0x00000060


	//   ....[1]....
        /*0060*/ 	.word	0x00000070


	//   ....[2]....
        /*0064*/ 	.word	0x00000130


	//   ....[3]....
        /*0068*/ 	.word	0x000002d0


	//   ....[4]....
        /*006c*/ 	.word	0x000007f0


	//   ....[5]....
        /*0070*/ 	.word	0x00001270


	//----- nvinfo : EIATTR_REG_RECONFIG
	.align		4
.L_26:
        /*0074*/ 	.byte	0x01, 0x54
	.zero		2


	//----- nvinfo : EIATTR_MBARRIER_INSTR_OFFSETS
	.align		4
        /*0078*/ 	.byte	0x04, 0x39
        /*007a*/ 	.short	(.L_28 - .L_27)


	//   ....[0]....
.L_27:
        /*007c*/ 	.word	0x00000230
        /*0080*/ 	.word	0x000000ff
        /*0084*/ 	.word	0x00000000
        /*0088*/ 	.short	0x0100
        /*008a*/ 	.byte	0x08
	.zero		1


	//   ....[1]....
        /*008c*/ 	.word	0x00000240
        /*0090*/ 	.word	0x000000ff
        /*0094*/ 	.word	0x00000020
        /*0098*/ 	.short	0x0100
        /*009a*/ 	.byte	0x08
	.zero		1


	//   ....[2]....
        /*009c*/ 	.word	0x00000250
        /*00a0*/ 	.word	0x000000ff
        /*00a4*/ 	.word	0x00000008
        /*00a8*/ 	.short	0x0100
        /*00aa*/ 	.byte	0x08
	.zero		1


	//   ....[3]....
        /*00ac*/ 	.word	0x00000260
        /*00b0*/ 	.word	0x000000ff
        /*00b4*/ 	.word	0x00000028
        /*00b8*/ 	.short	0x0100
        /*00ba*/ 	.byte	0x08
	.zero		1


	//   ....[4]....
        /*00bc*/ 	.word	0x00000270
        /*00c0*/ 	.word	0x000000ff
        /*00c4*/ 	.word	0x00000010
        /*00c8*/ 	.short	0x0100
        /*00ca*/ 	.byte	0x08
	.zero		1


	//   ....[5]....
        /*00cc*/ 	.word	0x00000280
        /*00d0*/ 	.word	0x000000ff
        /*00d4*/ 	.word	0x00000030
        /*00d8*/ 	.short	0x0100
        /*00da*/ 	.byte	0x08
	.zero		1


	//   ....[6]....
        /*00dc*/ 	.word	0x00000290
        /*00e0*/ 	.word	0x000000ff
        /*00e4*/ 	.word	0x00000018
        /*00e8*/ 	.short	0x0100
        /*00ea*/ 	.byte	0x08
	.zero		1


	//   ....[7]....
        /*00ec*/ 	.word	0x000002a0
        /*00f0*/ 	.word	0x000000ff
        /*00f4*/ 	.word	0x00000038
        /*00f8*/ 	.short	0x0100
        /*00fa*/ 	.byte	0x08
	.zero		1


	//   ....[8]....
        /*00fc*/ 	.word	0x000006e0
        /*0100*/ 	.word	0x000000ff
        /*0104*/ 	.word	0x00000050
        /*0108*/ 	.short	0x0100
        /*010a*/ 	.byte	0x06
	.zero		1


	//   ....[9]....
        /*010c*/ 	.word	0x00000780
        /*0110*/ 	.word	0x000000ff
        /*0114*/ 	.word	0x00000058
        /*0118*/ 	.short	0x0100
        /*011a*/ 	.byte	0x06
	.zero		1


	//   ....[10]....
        /*011c*/ 	.word	0x000017a0
        /*0120*/ 	.word	0x000000ff
        /*0124*/ 	.word	0x00000000
        /*0128*/ 	.short	0x010a
        /*012a*/ 	.byte	0x06
	.zero		1


	//   ....[11]....
        /*012c*/ 	.word	0x000017e0
        /*0130*/ 	.word	0x000000ff
        /*0134*/ 	.word	0x00000000
        /*0138*/ 	.short	0x010a
        /*013a*/ 	.byte	0x06
	.zero		1


	//   ....[12]....
        /*013c*/ 	.word	0x000020c0
        /*0140*/ 	.word	0x000000ff
        /*0144*/ 	.word	0x00000000
        /*0148*/ 	.short	0x010a
        /*014a*/ 	.byte	0x0c
	.zero		1


	//   ....[13]....
        /*014c*/ 	.word	0x00002100
        /*0150*/ 	.word	0x000000ff
        /*0154*/ 	.word	0x00000000
        /*0158*/ 	.short	0x010a
        /*015a*/ 	.byte	0x0c
	.zero		1


	//   ....[14]....
        /*015c*/ 	.word	0x000026e0
        /*0160*/ 	.word	0x0000008c
        /*0164*/ 	.word	0x00000000
        /*0168*/ 	.short	0x0101
        /*016a*/ 	.byte	0x3f
	.zero		1


	//   ....[15]....
        /*016c*/ 	.word	0x00002d50
        /*0170*/ 	.word	0x0000000c
        /*0174*/ 	.word	0x00000000
        /*0178*/ 	.short	0x0101
        /*017a*/ 	.byte	0x3f
	.zero		1


	//   ....[16]....
        /*017c*/ 	.word	0x00008720
        /*0180*/ 	.word	0x00000013
        /*0184*/ 	.word	0x00000020
        /*0188*/ 	.short	0x010a
        /*018a*/ 	.byte	0x3f
	.zero		1


	//   ....[17]....
        /*018c*/ 	.word	0x00008af0
        /*0190*/ 	.word	0x00000006
        /*0194*/ 	.word	0x00000058
        /*0198*/ 	.short	0x0101
        /*019a*/ 	.byte	0x3f
	.zero		1


	//   ....[18]....
        /*019c*/ 	.word	0x000091f0
        /*01a0*/ 	.word	0x00000005
        /*01a4*/ 	.word	0x00000000
        /*01a8*/ 	.short	0x010a
        /*01aa*/ 	.byte	0x3f
	.zero		1


	//   ....[19]....
        /*01ac*/ 	.word	0x00009270
        /*01b0*/ 	.word	0x00000007
        /*01b4*/ 	.word	0x00000000
        /*01b8*/ 	.short	0x010a
        /*01ba*/ 	.byte	0x3f
	.zero		1


	//   ....[20]....
        /*01bc*/ 	.word	0x00009300
        /*01c0*/ 	.word	0x00000006
        /*01c4*/ 	.word	0x00000000
        /*01c8*/ 	.short	0x010a
        /*01ca*/ 	.byte	0x3f
	.zero		1


	//   ....[21]....
        /*01cc*/ 	.word	0x00009390
        /*01d0*/ 	.word	0x00000003
        /*01d4*/ 	.word	0x00000000
        /*01d8*/ 	.short	0x010a
        /*01da*/ 	.byte	0x3f
	.zero		1


	//   ....[22]....
        /*01dc*/ 	.word	0x00009400
        /*01e0*/ 	.word	0x0000000d
        /*01e4*/ 	.word	0x00000000
        /*01e8*/ 	.short	0x010a
        /*01ea*/ 	.byte	0x3f
	.zero		1


	//   ....[23]....
        /*01ec*/ 	.word	0x00009460
        /*01f0*/ 	.word	0x00000091
        /*01f4*/ 	.word	0x00000000
        /*01f8*/ 	.short	0x010a
        /*01fa*/ 	.byte	0x3f
	.zero		1


	//   ....[24]....
        /*01fc*/ 	.word	0x00009530
        /*0200*/ 	.word	0x00000013
        /*0204*/ 	.word	0x00000020
        /*0208*/ 	.short	0x010a
        /*020a*/ 	.byte	0x3f
	.zero		1


	//   ....[25]....
        /*020c*/ 	.word	0x00009600
        /*0210*/ 	.word	0x00000005
        /*0214*/ 	.word	0x00000000
        /*0218*/ 	.short	0x010a
        /*021a*/ 	.byte	0x3f
	.zero		1


	//   ....[26]....
        /*021c*/ 	.word	0x00009650
        /*0220*/ 	.word	0x00000007
        /*0224*/ 	.word	0x00000000
        /*0228*/ 	.short	0x010a
        /*022a*/ 	.byte	0x3f
	.zero		1


	//   ....[27]....
        /*022c*/ 	.word	0x000096a0
        /*0230*/ 	.word	0x00000006
        /*0234*/ 	.word	0x00000000
        /*0238*/ 	.short	0x010a
        /*023a*/ 	.byte	0x3f
	.zero		1


	//----- nvinfo : EIATTR_NUM_MBARRIERS
	.align		4
.L_28:
        /*023c*/ 	.byte	0x03, 0x38
        /*023e*/ 	.short	0x000a


	//----- nvinfo : EIATTR_EXIT_INSTR_OFFSETS
	.align		4
        /*0240*/ 	.byte	0x04, 0x1c
        /*0242*/ 	.short	(.L_30 - .L_29)


	//   ....[0]....
.L_29:
        /*0244*/ 	.word	0x00000950


	//   ....[1]....
        /*0248*/ 	.word	0x00001140


	//   ....[2]....
        /*024c*/ 	.word	0x00007d70


	//   ....[3]....
        /*0250*/ 	.word	0x000082d0


	//   ....[4]....
        /*0254*/ 	.word	0x000093e0


	//----- nvinfo : EIATTR_MAX_THREADS
	.align		4
.L_30:
        /*0258*/ 	.byte	0x04, 0x05
        /*025a*/ 	.short	(.L_32 - .L_31)
.L_31:
        /*025c*/ 	.word	0x00000180
        /*0260*/ 	.word	0x00000001
        /*0264*/ 	.word	0x00000001


	//----- nvinfo : EIATTR_CRS_STACK_SIZE
	.align		4
.L_32:
        /*0268*/ 	.byte	0x04, 0x1e
        /*026a*/ 	.short	(.L_34 - .L_33)
.L_33:
        /*026c*/ 	.word	0x00000000


	//----- nvinfo : EIATTR_CBANK_PARAM_SIZE
	.align		4
.L_34:
        /*0270*/ 	.byte	0x03, 0x19
        /*0272*/ 	.short	0x0470


	//----- nvinfo : EIATTR_PARAM_CBANK
	.align		4
        /*0274*/ 	.byte	0x04, 0x0a
        /*0276*/ 	.short	(.L_36 - .L_35)
	.align		4
.L_35:
        /*0278*/ 	.word	index@(.nv.constant0._ZN7cutlass13device_kernelINS_4gemm6kernel13GemmUniversalIN4cute5tupleIJiiiiEEENS1_10collective13CollectiveMmaINS1_37MainloopSm90TmaGmmaWarpSpecializedFP8ILi4ENS5_IJNS4_1CILi2EEESB_NSA_ILi1EEEEEENS1_35KernelTmaWarpSpecializedCooperativeEEENS5_IJNSA_ILi128EEESG_NSA_ILi32EEEEEENS_12float_e5m2_tENS5_IJlSC_lEEESJ_SK_NS4_8TiledMMAINS4_8MMA_AtomIJNS4_4SM904GMMA31MMA_64x128x32_F32E5M2E5M2_SS_TNILNSO_7ScaleInE1ELSQ_1EEEEEENS4_6LayoutINS5_IJSB_SC_SC_EEENS5_IJSC_NSA_ILi0EEESV_EEEEENS5_IJNS4_10UnderscoreESY_SY_EEEEENS4_23SM90_TMA_LOAD_MULTICASTENS4_14ComposedLayoutINS4_7SwizzleILi1ELi4ELi3EEENS4_18smem_ptr_flag_bitsILi8EEENST_INS5_IJNSA_ILi8EEESH_EEENS5_IJSH_SC_EEEEEEEvNS4_8identityES11_S1B_vS1C_EENS_8epilogue10collective6detail29Sm90TmaWarpSpecializedAdapterINS1F_15DefaultEpilogueISJ_SK_SK_NS1E_6thread17LinearCombinationISJ_Li1EffLNS1J_9ScaleType4KindE0ELNS_15FloatRoundStyleE2ESJ_EENS1_15EpilogueDefaultEEEEEvvEEEEvNT_6ParamsE)
        /*027c*/ 	.short	0x0210
        /*027e*/ 	.short	0x0470


	//----- nvinfo : EIATTR_SW_WAR
	.align		4
.L_36:
        /*0280*/ 	.byte	0x04, 0x36
        /*0282*/ 	.short	(.L_38 - .L_37)
.L_37:
        /*0284*/ 	.word	0x00000008
.L_38:


//--------------------- .nv.callgraph             --------------------------
	.section	.nv.callgraph,"",@"SHT_CUDA_CALLGRAPH"
	.align	4
	.sectionentsize	8
	.align		4
        /*0000*/ 	.word	0x00000000
	.align		4
        /*0004*/ 	.word	0xffffffff
	.align		4
        /*0008*/ 	.word	0x00000000
	.align		4
        /*000c*/ 	.word	0xfffffffe
	.align		4
        /*0010*/ 	.word	0x00000000
	.align		4
        /*0014*/ 	.word	0xfffffffd
	.align		4
        /*0018*/ 	.word	0x00000000
	.align		4
        /*001c*/ 	.word	0xfffffffc


//--------------------- .nv.constant4             --------------------------
	.section	.nv.constant4,"a",@progbits
	.align	8
	.align		8
.nv.constant4:
        /*0000*/ 	.dword	_ZN39_INTERNAL_dfc70868_4_k_cu_8100120e_53274cuda3std3__45__cpo5beginE
	.align		8
        /*0008*/ 	.dword	_ZN39_INTERNAL_dfc70868_4_k_cu_8100120e_53274cuda3std3__45__cpo3endE
	.align		8
        /*0010*/ 	.dword	_ZN39_INTERNAL_dfc70868_4_k_cu_8100120e_53274cuda3std3__45__cpo6cbeginE
	.align		8
        /*0018*/ 	.dword	_ZN39_INTERNAL_dfc70868_4_k_cu_8100120e_53274cuda3std3__45__cpo4cendE
	.align		8
        /*0020*/ 	.dword	_ZN39_INTERNAL_dfc70868_4_k_cu_8100120e_53274cuda3std3__441_GLOBAL__N__dfc70868_4_k_cu_8100120e_53276ignoreE
	.align		8
        /*0028*/ 	.dword	_ZN39_INTERNAL_dfc70868_4_k_cu_8100120e_53274cuda3std3__419piecewise_constructE
	.align		8
        /*0030*/ 	.dword	_ZN39_INTERNAL_dfc70868_4_k_cu_8100120e_53274cuda3std3__48in_placeE
	.align		8
        /*0038*/ 	.dword	_ZN39_INTERNAL_dfc70868_4_k_cu_8100120e_53274cuda3std6ranges3__45__cpo4swapE
	.align		8
        /*0040*/ 	.dword	_ZN39_INTERNAL_dfc70868_4_k_cu_8100120e_53274cuda3std6ranges3__45__cpo9iter_moveE
	.align		8
        /*0048*/ 	.dword	_ZN39_INTERNAL_dfc70868_4_k_cu_8100120e_53274cute7productE
	.align		8
        /*0050*/ 	.dword	_ZN39_INTERNAL_dfc70868_4_k_cu_8100120e_53274cute1_E


//--------------------- .text._ZN7cutlass13device_kernelINS_4gemm6kernel13GemmUniversalIN4cute5tupleIJiiiiEEENS1_10collective13CollectiveMmaINS1_37MainloopSm90TmaGmmaWarpSpecializedFP8ILi4ENS5_IJNS4_1CILi2EEESB_NSA_ILi1EEEEEENS1_35KernelTmaWarpSpecializedCooperativeEEENS5_IJNSA_ILi128EEESG_NSA_ILi32EEEEEENS_12float_e5m2_tENS5_IJlSC_lEEESJ_SK_NS4_8TiledMMAINS4_8MMA_AtomIJNS4_4SM904GMMA31MMA_64x128x32_F32E5M2E5M2_SS_TNILNSO_7ScaleInE1ELSQ_1EEEEEENS4_6LayoutINS5_IJSB_SC_SC_EEENS5_IJSC_NSA_ILi0EEESV_EEEEENS5_IJNS4_10UnderscoreESY_SY_EEEEENS4_23SM90_TMA_LOAD_MULTICASTENS4_14ComposedLayoutINS4_7SwizzleILi1ELi4ELi3EEENS4_18smem_ptr_flag_bitsILi8EEENST_INS5_IJNSA_ILi8EEESH_EEENS5_IJSH_SC_EEEEEEEvNS4_8identityES11_S1B_vS1C_EENS_8epilogue10collective6detail29Sm90TmaWarpSpecializedAdapterINS1F_15DefaultEpilogueISJ_SK_SK_NS1E_6thread17LinearCombinationISJ_Li1EffLNS1J_9ScaleType4KindE0ELNS_15FloatRoundStyleE2ESJ_EENS1_15EpilogueDefaultEEEEEvvEEEEvNT_6ParamsE --------------------------
	.section	.text._ZN7cutlass13device_kernelINS_4gemm6kernel13GemmUniversalIN4cute5tupleIJiiiiEEENS1_10collective13CollectiveMmaINS1_37MainloopSm90TmaGmmaWarpSpecializedFP8ILi4ENS5_IJNS4_1CILi2EEESB_NSA_ILi1EEEEEENS1_35KernelTmaWarpSpecializedCooperativeEEENS5_IJNSA_ILi128EEESG_NSA_ILi32EEEEEENS_12float_e5m2_tENS5_IJlSC_lEEESJ_SK_NS4_8TiledMMAINS4_8MMA_AtomIJNS4_4SM904GMMA31MMA_64x128x32_F32E5M2E5M2_SS_TNILNSO_7ScaleInE1ELSQ_1EEEEEENS4_6LayoutINS5_IJSB_SC_SC_EEENS5_IJSC_NSA_ILi0EEESV_EEEEENS5_IJNS4_10UnderscoreESY_SY_EEEEENS4_23SM90_TMA_LOAD_MULTICASTENS4_14ComposedLayoutINS4_7SwizzleILi1ELi4ELi3EEENS4_18smem_ptr_flag_bitsILi8EEENST_INS5_IJNSA_ILi8EEESH_EEENS5_IJSH_SC_EEEEEEEvNS4_8identityES11_S1B_vS1C_EENS_8epilogue10collective6detail29Sm90TmaWarpSpecializedAdapterINS1F_15DefaultEpilogueISJ_SK_SK_NS1E_6thread17LinearCombinationISJ_Li1EffLNS1J_9ScaleType4KindE0ELNS_15FloatRoundStyleE2ESJ_EENS1_15EpilogueDefaultEEEEEvvEEEEvNT_6ParamsE,"ax",@progbits
	.align	128
.text._ZN7cutlass13device_kernelINS_4gemm6kernel13GemmUniversalIN4cute5tupleIJiiiiEEENS1_10collective13CollectiveMmaINS1_37MainloopSm90TmaGmmaWarpSpecializedFP8ILi4ENS5_IJNS4_1CILi2EEESB_NSA_ILi1EEEEEENS1_35KernelTmaWarpSpecializedCooperativeEEENS5_IJNSA_ILi128EEESG_NSA_ILi32EEEEEENS_12float_e5m2_tENS5_IJlSC_lEEESJ_SK_NS4_8TiledMMAINS4_8MMA_AtomIJNS4_4SM904GMMA31MMA_64x128x32_F32E5M2E5M2_SS_TNILNSO_7ScaleInE1ELSQ_1EEEEEENS4_6LayoutINS5_IJSB_SC_SC_EEENS5_IJSC_NSA_ILi0EEESV_EEEEENS5_IJNS4_10UnderscoreESY_SY_EEEEENS4_23SM90_TMA_LOAD_MULTICASTENS4_14ComposedLayoutINS4_7SwizzleILi1ELi4ELi3EEENS4_18smem_ptr_flag_bitsILi8EEENST_INS5_IJNSA_ILi8EEESH_EEENS5_IJSH_SC_EEEEEEEvNS4_8identityES11_S1B_vS1C_EENS_8epilogue10collective6detail29Sm90TmaWarpSpecializedAdapterINS1F_15DefaultEpilogueISJ_SK_SK_NS1E_6thread17LinearCombinationISJ_Li1EffLNS1J_9ScaleType4KindE0ELNS_15FloatRoundStyleE2ESJ_EENS1_15EpilogueDefaultEEEEEvvEEEEvNT_6ParamsE:
        .type           _ZN7cutlass13device_kernelINS_4gemm6kernel13GemmUniversalIN4cute5tupleIJiiiiEEENS1_10collective13CollectiveMmaINS1_37MainloopSm90TmaGmmaWarpSpecializedFP8ILi4ENS5_IJNS4_1CILi2EEESB_NSA_ILi1EEEEEENS1_35KernelTmaWarpSpecializedCooperativeEEENS5_IJNSA_ILi128EEESG_NSA_ILi32EEEEEENS_12float_e5m2_tENS5_IJlSC_lEEESJ_SK_NS4_8TiledMMAINS4_8MMA_AtomIJNS4_4SM904GMMA31MMA_64x128x32_F32E5M2E5M2_SS_TNILNSO_7ScaleInE1ELSQ_1EEEEEENS4_6LayoutINS5_IJSB_SC_SC_EEENS5_IJSC_NSA_ILi0EEESV_EEEEENS5_IJNS4_10UnderscoreESY_SY_EEEEENS4_23SM90_TMA_LOAD_MULTICASTENS4_14ComposedLayoutINS4_7SwizzleILi1ELi4ELi3EEENS4_18smem_ptr_flag_bitsILi8EEENST_INS5_IJNSA_ILi8EEESH_EEENS5_IJSH_SC_EEEEEEEvNS4_8identityES11_S1B_vS1C_EENS_8epilogue10collective6detail29Sm90TmaWarpSpecializedAdapterINS1F_15DefaultEpilogueISJ_SK_SK_NS1E_6thread17LinearCombinationISJ_Li1EffLNS1J_9ScaleType4KindE0ELNS_15FloatRoundStyleE2ESJ_EENS1_15EpilogueDefaultEEEEEvvEEEEvNT_6ParamsE,@function
        .size           _ZN7cutlass13device_kernelINS_4gemm6kernel13GemmUniversalIN4cute5tupleIJiiiiEEENS1_10collective13CollectiveMmaINS1_37MainloopSm90TmaGmmaWarpSpecializedFP8ILi4ENS5_IJNS4_1CILi2EEESB_NSA_ILi1EEEEEENS1_35KernelTmaWarpSpecializedCooperativeEEENS5_IJNSA_ILi128EEESG_NSA_ILi32EEEEEENS_12float_e5m2_tENS5_IJlSC_lEEESJ_SK_NS4_8TiledMMAINS4_8MMA_AtomIJNS4_4SM904GMMA31MMA_64x128x32_F32E5M2E5M2_SS_TNILNSO_7ScaleInE1ELSQ_1EEEEEENS4_6LayoutINS5_IJSB_SC_SC_EEENS5_IJSC_NSA_ILi0EEESV_EEEEENS5_IJNS4_10UnderscoreESY_SY_EEEEENS4_23SM90_TMA_LOAD_MULTICASTENS4_14ComposedLayoutINS4_7SwizzleILi1ELi4ELi3EEENS4_18smem_ptr_flag_bitsILi8EEENST_INS5_IJNSA_ILi8EEESH_EEENS5_IJSH_SC_EEEEEEEvNS4_8identityES11_S1B_vS1C_EENS_8epilogue10collective6detail29Sm90TmaWarpSpecializedAdapterINS1F_15DefaultEpilogueISJ_SK_SK_NS1E_6thread17LinearCombinationISJ_Li1EffLNS1J_9ScaleType4KindE0ELNS_15FloatRoundStyleE2ESJ_EENS1_15EpilogueDefaultEEEEEvvEEEEvNT_6ParamsE,(.L_x_204 - _ZN7cutlass13device_kernelINS_4gemm6kernel13GemmUniversalIN4cute5tupleIJiiiiEEENS1_10collective13CollectiveMmaINS1_37MainloopSm90TmaGmmaWarpSpecializedFP8ILi4ENS5_IJNS4_1CILi2EEESB_NSA_ILi1EEEEEENS1_35KernelTmaWarpSpecializedCooperativeEEENS5_IJNSA_ILi128EEESG_NSA_ILi32EEEEEENS_12float_e5m2_tENS5_IJlSC_lEEESJ_SK_NS4_8TiledMMAINS4_8MMA_AtomIJNS4_4SM904GMMA31MMA_64x128x32_F32E5M2E5M2_SS_TNILNSO_7ScaleInE1ELSQ_1EEEEEENS4_6LayoutINS5_IJSB_SC_SC_EEENS5_IJSC_NSA_ILi0EEESV_EEEEENS5_IJNS4_10UnderscoreESY_SY_EEEEENS4_23SM90_TMA_LOAD_MULTICASTENS4_14ComposedLayoutINS4_7SwizzleILi1ELi4ELi3EEENS4_18smem_ptr_flag_bitsILi8EEENST_INS5_IJNSA_ILi8EEESH_EEENS5_IJSH_SC_EEEEEEEvNS4_8identityES11_S1B_vS1C_EENS_8epilogue10collective6detail29Sm90TmaWarpSpecializedAdapterINS1F_15DefaultEpilogueISJ_SK_SK_NS1E_6thread17LinearCombinationISJ_Li1EffLNS1J_9ScaleType4KindE0ELNS_15FloatRoundStyleE2ESJ_EENS1_15EpilogueDefaultEEEEEvvEEEEvNT_6ParamsE)
        .other          _ZN7cutlass13device_kernelINS_4gemm6kernel13GemmUniversalIN4cute5tupleIJiiiiEEENS1_10collective13CollectiveMmaINS1_37MainloopSm90TmaGmmaWarpSpecializedFP8ILi4ENS5_IJNS4_1CILi2EEESB_NSA_ILi1EEEEEENS1_35KernelTmaWarpSpecializedCooperativeEEENS5_IJNSA_ILi128EEESG_NSA_ILi32EEEEEENS_12float_e5m2_tENS5_IJlSC_lEEESJ_SK_NS4_8TiledMMAINS4_8MMA_AtomIJNS4_4SM904GMMA31MMA_64x128x32_F32E5M2E5M2_SS_TNILNSO_7ScaleInE1ELSQ_1EEEEEENS4_6LayoutINS5_IJSB_SC_SC_EEENS5_IJSC_NSA_ILi0EEESV_EEEEENS5_IJNS4_10UnderscoreESY_SY_EEEEENS4_23SM90_TMA_LOAD_MULTICASTENS4_14ComposedLayoutINS4_7SwizzleILi1ELi4ELi3EEENS4_18smem_ptr_flag_bitsILi8EEENST_INS5_IJNSA_ILi8EEESH_EEENS5_IJSH_SC_EEEEEEEvNS4_8identityES11_S1B_vS1C_EENS_8epilogue10collective6detail29Sm90TmaWarpSpecializedAdapterINS1F_15DefaultEpilogueISJ_SK_SK_NS1E_6thread17LinearCombinationISJ_Li1EffLNS1J_9ScaleType4KindE0ELNS_15FloatRoundStyleE2ESJ_EENS1_15EpilogueDefaultEEEEEvvEEEEvNT_6ParamsE,@"STO_CUDA_ENTRY STV_DEFAULT"
_ZN7cutlass13device_kernelINS_4gemm6kernel13GemmUniversalIN4cute5tupleIJiiiiEEENS1_10collective13CollectiveMmaINS1_37MainloopSm90TmaGmmaWarpSpecializedFP8ILi4ENS5_IJNS4_1CILi2EEESB_NSA_ILi1EEEEEENS1_35KernelTmaWarpSpecializedCooperativeEEENS5_IJNSA_ILi128EEESG_NSA_ILi32EEEEEENS_12float_e5m2_tENS5_IJlSC_lEEESJ_SK_NS4_8TiledMMAINS4_8MMA_AtomIJNS4_4SM904GMMA31MMA_64x128x32_F32E5M2E5M2_SS_TNILNSO_7ScaleInE1ELSQ_1EEEEEENS4_6LayoutINS5_IJSB_SC_SC_EEENS5_IJSC_NSA_ILi0EEESV_EEEEENS5_IJNS4_10UnderscoreESY_SY_EEEEENS4_23SM90_TMA_LOAD_MULTICASTENS4_14ComposedLayoutINS4_7SwizzleILi1ELi4ELi3EEENS4_18smem_ptr_flag_bitsILi8EEENST_INS5_IJNSA_ILi8EEESH_EEENS5_IJSH_SC_EEEEEEEvNS4_8identityES11_S1B_vS1C_EENS_8epilogue10collective6detail29Sm90TmaWarpSpecializedAdapterINS1F_15DefaultEpilogueISJ_SK_SK_NS1E_6thread17LinearCombinationISJ_Li1EffLNS1J_9ScaleType4KindE0ELNS_15FloatRoundStyleE2ESJ_EENS1_15EpilogueDefaultEEEEEvvEEEEvNT_6ParamsE:
[----:B------:R-:W-:Y:S01]  /*0000*/  LDC R1, c[0x0][0x28] ;  /* 0x00000a00ff017b82 */ /* 0x000fe20000000800 */
[----:B------:R-:W0:Y:S01]  /*0010*/  S2R R0, SR_TID.X ;  /* 0x0000000000007919 */ /* 0x000e220000002100 */
[----:B------:R-:W-:Y:S01]  /*0020*/  ELECT P0, URZ, PT ;  /* 0x00000000003f782f */ /* 0x000fe20003800000 */
[----:B------:R-:W-:Y:S01]  /*0030*/  BSSY B0, `(.L_x_0) ;  /* 0x000000f000007945 */ /* 0x000fe20003800000 */
[--C-:B0-----:R-:W-:Y:S02]  /*0040*/  SHF.R.U32.HI R2, RZ, 0x5, R0.reuse ;  /* 0x00000005ff027819 */ /* 0x101fe40000011600 */
[----:B------:R-:W-:-:S03]  /*0050*/  SHF.R.U32.HI R3, RZ, 0x7, R0 ;  /* 0x00000007ff037819 */ /* 0x000fc60000011600 */
[----:B------:R-:W0:Y:S04]  /*0060*/  SHFL.IDX PT, R7, R2, RZ, 0x1f ;  /* 0x00001fff02077589 */ /* 0x000e2800000e0000 */
[----:B------:R-:W1:Y:S01]  /*0070*/  SHFL.IDX PT, R3, R3, RZ, 0x1f ;  /* 0x00001fff03037589 */ /* 0x000e6200000e0000 */
[----:B0-----:R-:W-:-:S13]  /*0080*/  ISETP.NE.OR P0, PT, R7, RZ, !P0 ;  /* 0x000000ff0700720c */ /* 0x001fda0004705670 */
[----:B-1----:R-:W-:Y:S05]  /*0090*/  @P0 BRA `(.L_x_1) ;  /* 0x0000000000200947 */ /* 0x002fea0003800000 */
[----:B------:R-:W-:Y:S02]  /*00a0*/  ULDC.64 UR4, c[0x0][0x198] ;  /* 0x0000660000047ab9 */ /* 0x000fe40000000a00 */
[----:B------:R-:W-:Y:S02]  /*00b0*/  UIADD3 UR6, UP0, UR4, 0xf0, URZ ;  /* 0x000000f004067890 */ /* 0x000fe4000ff1e03f */
[----:B------:R-:W-:Y:S02]  /*00c0*/  UIADD3 UR4, UP1, UR4, 0x1f0, URZ ;  /* 0x000001f004047890 */ /* 0x000fe4000ff3e03f */
[----:B------:R-:W-:Y:S02]  /*00d0*/  UIADD3.X UR7, URZ, UR5, URZ, UP0, !UPT ;  /* 0x000000053f077290 */ /* 0x000fe400087fe43f */
[----:B------:R-:W-:-:S07]  /*00e0*/  UIADD3.X UR5, URZ, UR5, URZ, UP1, !UPT ;  /* 0x000000053f057290 */ /* 0x000fce0008ffe43f */
[----:B------:R0:W-:Y:S02]  /*00f0*/  UTMACCTL.PF [UR6] ;  /* 0x00000000060079b9 */ /* 0x0001e40008040000 */
[----:B------:R0:W-:Y:S02]  /*0100*/  UTMACCTL.PF [UR4] ;  /* 0x00000000040079b9 */ /* 0x0001e40008040000 */
[----:B0-----:R-:W-:Y:S01]  /*0110*/  NOP ;  /* 0x0000000000007918 */ /* 0x001fe20000000000 */
.L_x_1:
[----:B------:R-:W-:Y:S05]  /*0120*/  BSYNC B0 ;  /* 0x0000000000007941 */ /* 0x000fea0003800000 */
.L_x_0:
[----:B------:R-:W0:Y:S02]  /*0130*/  SHFL.IDX PT, R4, R2, RZ, 0x1f ;  /* 0x00001fff02047589 */ /* 0x000e2400000e0000 */
[----:B0-----:R-:W-:-:S13]  /*0140*/  ISETP.NE.AND P0, PT, R4, RZ, PT ;  /* 0x000000ff0400720c */ /* 0x001fda0003f05270 */
[----:B------:R-:W-:Y:S05]  /*0150*/  @P0 BRA `(.L_x_2) ;  /* 0x0000000000580947 */ /* 0x000fea0003800000 */
[----:B------:R-:W0:Y:S01]  /*0160*/  S2UR UR8, SR_CgaCtaId ;  /* 0x00000000000879c3 */ /* 0x000e220000008800 */
[----:B------:R-:W-:Y:S01]  /*0170*/  UMOV UR4, 0x400 ;  /* 0x0000040000047882 */ /* 0x000fe20000000000 */
[----:B------:R-:W-:Y:S01]  /*0180*/  UMOV UR5, 0x1 ;  /* 0x0000000100057882 */ /* 0x000fe20000000000 */
[----:B------:R-:W-:Y:S01]  /*0190*/  UMOV UR6, 0x6 ;  /* 0x0000000600067882 */ /* 0x000fe20000000000 */
[----:B------:R-:W-:Y:S01]  /*01a0*/  ELECT P0, URZ, PT ;  /* 0x00000000003f782f */ /* 0x000fe20003800000 */
[----:B------:R-:W-:-:S04]  /*01b0*/  UIADD3 UR6, -UR6, 0x100000, URZ ;  /* 0x0010000006067890 */ /* 0x000fc8000fffe13f */
[----:B------:R-:W-:Y:S02]  /*01c0*/  USHF.L.U32 UR7, UR6, 0xb, URZ ;  /* 0x0000000b06077899 */ /* 0x000fe4000800063f */
[----:B------:R-:W-:Y:S02]  /*01d0*/  USHF.L.U32 UR6, UR6, 0x1, URZ ;  /* 0x0000000106067899 */ /* 0x000fe4000800063f */
[----:B0-----:R-:W-:Y:S02]  /*01e0*/  ULEA UR8, UR8, UR4, 0x18 ;  /* 0x0000000408087291 */ /* 0x001fe4000f8ec03f */
[----:B------:R-:W-:-:S04]  /*01f0*/  UIADD3 UR4, -UR5, 0x100000, URZ ;  /* 0x0010000005047890 */ /* 0x000fc8000fffe13f */
[----:B------:R-:W-:Y:S02]  /*0200*/  USHF.L.U32 UR5, UR4, 0xb, URZ ;  /* 0x0000000b04057899 */ /* 0x000fe4000800063f */
[----:B------:R-:W-:Y:S01]  /*0210*/  USHF.L.U32 UR4, UR4, 0x1, URZ ;  /* 0x0000000104047899 */ /* 0x000fe2000800063f */
[----:B------:R-:W0:Y:S11]  /*0220*/  FENCE.VIEW.ASYNC.S ;  /* 0x00000000000073c6 */ /* 0x000e360000000000 */
[----:B0-----:R0:W1:Y:S01]  /*0230*/  SYNCS.EXCH.64 URZ, [UR8], UR4 ;  /* 0x00000004083f75b2 */ /* 0x0010620008000100 */
[----:B------:R0:W2:Y:S01]  /*0240*/  SYNCS.EXCH.64 URZ, [UR8+0x20], UR6 ;  /* 0x00002006083f75b2 */ /* 0x0000a20008000100 */
[----:B------:R0:W3:Y:S01]  /*0250*/  SYNCS.EXCH.64 URZ, [UR8+0x8], UR4 ;  /* 0x00000804083f75b2 */ /* 0x0000e20008000100 */
[----:B------:R0:W4:Y:S01]  /*0260*/  SYNCS.EXCH.64 URZ, [UR8+0x28], UR6 ;  /* 0x00002806083f75b2 */ /* 0x0001220008000100 */
[----:B------:R0:W0:Y:S01]  /*0270*/  SYNCS.EXCH.64 URZ, [UR8+0x10], UR4 ;  /* 0x00001004083f75b2 */ /* 0x0000220008000100 */
[----:B------:R0:W0:Y:S01]  /*0280*/  SYNCS.EXCH.64 URZ, [UR8+0x30], UR6 ;  /* 0x00003006083f75b2 */ /* 0x0000220008000100 */
[----:B------:R0:W0:Y:S01]  /*0290*/  SYNCS.EXCH.64 URZ, [UR8+0x18], UR4 ;  /* 0x00001804083f75b2 */ /* 0x0000220008000100 */
[----:B------:R0:W0:Y:S01]  /*02a0*/  SYNCS.EXCH.64 URZ, [UR8+0x38], UR6 ;  /* 0x00003806083f75b2 */ /* 0x0000220008000100 */
[----:B------:R-:W-:Y:S01]  /*02b0*/  NOP ;  /* 0x0000000000007918 */ /* 0x000fe20000000000 */
.L_x_2:
[----:B------:R-:W-:Y:S01]  /*02c0*/  SHF.R.S32.HI R5, RZ, 0x1f, R0 ;  /* 0x0000001fff057819 */ /* 0x000fe20000011400 */
[----:B------:R-:W5:Y:S01]  /*02d0*/  SHFL.IDX PT, R2, R2, RZ, 0x1f ;  /* 0x00001fff02027589 */ /* 0x000f6200000e0000 */
[----:B0-----:R-:W0:Y:S01]  /*02e0*/  S2UR UR8, SR_CTAID.X ;  /* 0x00000000000879c3 */ /* 0x001e220000002500 */
[----:B------:R-:W-:Y:S02]  /*02f0*/  ELECT P0, URZ, PT ;  /* 0x00000000003f782f */ /* 0x000fe40003800000 */
[----:B------:R-:W-:Y:S01]  /*0300*/  LEA.HI R5, R5, R0, RZ, 0x7 ;  /* 0x0000000005057211 */ /* 0x000fe200078f38ff */
[----:B------:R-:W1:Y:S01]  /*0310*/  S2R R8, SR_CTAID.Y ;  /* 0x0000000000087919 */ /* 0x000e620000002600 */
[----:B------:R-:W-:Y:S01]  /*0320*/  SHF.R.S32.HI R11, RZ, 0x1f, R4 ;  /* 0x0000001fff0b7819 */ /* 0x000fe20000011404 */
[----:B------:R-:W-:Y:S01]  /*0330*/  ULDC UR4, c[0x0][0x150] ;  /* 0x0000540000047ab9 */ /* 0x000fe20000000800 */
[----:B------:R-:W-:Y:S01]  /*0340*/  LOP3.LUT R5, R5, 0xffffff80, RZ, 0xc0, !PT ;  /* 0xffffff8005057812 */ /* 0x000fe200078ec0ff */
[----:B------:R-:W-:Y:S01]  /*0350*/  VIADD R16, R3, 0xffffffff ;  /* 0xffffffff03107836 */ /* 0x000fe20000000000 */
[----:B------:R-:W-:Y:S01]  /*0360*/  LEA.HI R11, R11, R4, RZ, 0x2 ;  /* 0x000000040b0b7211 */ /* 0x000fe200078f10ff */
[----:B------:R-:W2:Y:S01]  /*0370*/  LDC R12, c[0x0][0x144] ;  /* 0x00005100ff0c7b82 */ /* 0x000ea20000000800 */
[----:B------:R-:W-:Y:S01]  /*0380*/  NOP ;  /* 0x0000000000007918 */ /* 0x000fe20000000000 */
[----:B------:R-:W-:Y:S01]  /*0390*/  IMAD.IADD R6, R0, 0x1, -R5 ;  /* 0x0000000100067824 */ /* 0x000fe200078e0a05 */
[----:B------:R-:W-:Y:S01]  /*03a0*/  LOP3.LUT R11, R11, 0x3ffffffc, RZ, 0xc0, !PT ;  /* 0x3ffffffc0b0b7812 */ /* 0x000fe200078ec0ff */
[----:B------:R-:W-:Y:S01]  /*03b0*/  NOP ;  /* 0x0000000000007918 */ /* 0x000fe20000000000 */
[----:B------:R-:W-:-:S02]  /*03c0*/  ISETP.NE.AND P4, PT, R3, RZ, PT ;  /* 0x000000ff0300720c */ /* 0x000fc40003f85270 */
[----:B------:R-:W-:Y:S01]  /*03d0*/  SHF.R.S32.HI R5, RZ, 0x1f, R6 ;  /* 0x0000001fff057819 */ /* 0x000fe20000011406 */
[----:B------:R-:W-:Y:S01]  /*03e0*/  IMAD.IADD R4, R4, 0x1, -R11 ;  /* 0x0000000104047824 */ /* 0x000fe200078e0a0b */
[----:B------:R-:W3:Y:S01]  /*03f0*/  LDC R14, c[0x0][0x140] ;  /* 0x00005000ff0e7b82 */ /* 0x000ee20000000800 */
[----:B------:R-:W-:Y:S02]  /*0400*/  ISETP.GE.U32.AND P6, PT, R16, 0x2, PT ;  /* 0x000000021000780c */ /* 0x000fe40003fc6070 */
[----:B------:R-:W-:Y:S02]  /*0410*/  LEA.HI R5, R5, R6, RZ, 0x3 ;  /* 0x0000000605057211 */ /* 0x000fe400078f18ff */
[----:B-----5:R-:W-:Y:S02]  /*0420*/  ISETP.NE.OR P0, PT, R2, RZ, !P0 ;  /* 0x000000ff0200720c */ /* 0x020fe40004705670 */
[--C-:B------:R-:W-:Y:S01]  /*0430*/  SHF.R.S32.HI R2, RZ, 0x3, R5.reuse ;  /* 0x00000003ff027819 */ /* 0x100fe20000011405 */
[----:B------:R-:W5:Y:S01]  /*0440*/  LDC R13, c[0x0][0x148] ;  /* 0x00005200ff0d7b82 */ /* 0x000f620000000800 */
[----:B------:R-:W-:-:S02]  /*0450*/  SHF.R.S32.HI R5, RZ, 0x1f, R5 ;  /* 0x0000001fff057819 */ /* 0x000fc40000011405 */
[----:B0-----:R-:W-:Y:S02]  /*0460*/  I2FP.F32.U32 R10, UR8 ;  /* 0x00000008000a7c45 */ /* 0x001fe40008201000 */
[----:B------:R-:W-:-:S03]  /*0470*/  LEA.HI R5, R5, R2, RZ, 0x2 ;  /* 0x0000000205057211 */ /* 0x000fc600078f10ff */
[----:B------:R-:W-:Y:S01]  /*0480*/  FMUL R10, R10, UR4 ;  /* 0x000000040a0a7c20 */ /* 0x000fe20008400000 */
[----:B------:R-:W-:Y:S01]  /*0490*/  LOP3.LUT R5, R5, 0xfffffffc, RZ, 0xc0, !PT ;  /* 0xfffffffc05057812 */ /* 0x000fe200078ec0ff */
[----:B------:R-:W-:Y:S01]  /*04a0*/  VOTEU.ALL UP0, P0 ;  /* 0x00000000003f7886 */ /* 0x000fe20000000000 */
[----:B-1----:R-:W-:Y:S01]  /*04b0*/  I2FP.F32.U32 R11, R8 ;  /* 0x00000008000b7245 */ /* 0x002fe20000201000 */
[----:B------:R-:W-:Y:S01]  /*04c0*/  ULDC UR4, c[0x0][0x154] ;  /* 0x0000550000047ab9 */ /* 0x000fe20000000800 */
[----:B------:R-:W-:Y:S01]  /*04d0*/  VOTEU.ALL UP1, P0 ;  /* 0x00000000003f7886 */ /* 0x000fe20000020000 */
[----:B------:R-:W0:Y:S01]  /*04e0*/  F2I.U32.TRUNC.NTZ R10, R10 ;  /* 0x0000000a000a7305 */ /* 0x000e22000020f000 */
[----:B------:R-:W-:Y:S01]  /*04f0*/  IMAD.IADD R5, R2, 0x1, -R5 ;  /* 0x0000000102057824 */ /* 0x000fe200078e0a05 */
[----:B------:R-:W1:Y:S01]  /*0500*/  @!UP0 S2UR UR7, SR_CgaCtaId ;  /* 0x00000000000789c3 */ /* 0x000e620000008800 */
[----:B------:R-:W-:Y:S01]  /*0510*/  @!UP0 UMOV UR6, 0x400 ;  /* 0x0000040000068882 */ /* 0x000fe20000000000 */
[----:B---3--:R-:W-:Y:S01]  /*0520*/  ISETP.EQ.U32.AND P3, PT, R14, 0x1, PT ;  /* 0x000000010e00780c */ /* 0x008fe20003f62070 */
[----:B------:R-:W-:-:S05]  /*0530*/  IMAD R5, R4, 0x4, R5 ;  /* 0x0000000404057824 */ /* 0x000fca00078e0205 */
[----:B------:R-:W-:-:S04]  /*0540*/  LEA.HI R2, R5, R5, RZ, 0x1 ;  /* 0x0000000505027211 */ /* 0x000fc800078f08ff */
[----:B------:R-:W-:Y:S01]  /*0550*/  LOP3.LUT R4, R2, 0xfffffffe, RZ, 0xc0, !PT ;  /* 0xfffffffe02047812 */ /* 0x000fe200078ec0ff */
[----:B0-----:R-:W-:Y:S02]  /*0560*/  IMAD.MOV R15, RZ, RZ, -R10 ;  /* 0x000000ffff0f7224 */ /* 0x001fe400078e0a0a */
[----:B------:R-:W-:Y:S01]  /*0570*/  FMUL R10, R11, UR4 ;  /* 0x000000040b0a7c20 */ /* 0x000fe20008400000 */
[----:B------:R-:W-:Y:S01]  /*0580*/  SHF.R.S32.HI R2, RZ, 0x1f, R7 ;  /* 0x0000001fff027819 */ /* 0x000fe20000011407 */
[----:B------:R-:W-:Y:S01]  /*0590*/  UMOV UR4, 0x20 ;  /* 0x0000002000047882 */ /* 0x000fe20000000000 */
[----:B--2---:R-:W-:Y:S01]  /*05a0*/  IMAD R12, R12, R15, UR8 ;  /* 0x000000080c0c7e24 */ /* 0x004fe2000f8e020f */
[----:B------:R-:W-:-:S04]  /*05b0*/  @!UP0 UIADD3 UR4, -UR4, 0x100000, URZ ;  /* 0x0010000004048890 */ /* 0x000fc8000fffe13f */
[----:B------:R-:W-:Y:S02]  /*05c0*/  @!UP0 USHF.L.U32 UR5, UR4, 0xb, URZ ;  /* 0x0000000b04058899 */ /* 0x000fe4000800063f */
[----:B------:R-:W-:Y:S01]  /*05d0*/  @!UP0 USHF.L.U32 UR4, UR4, 0x1, URZ ;  /* 0x0000000104048899 */ /* 0x000fe2000800063f */
[C---:B------:R-:W-:Y:S01]  /*05e0*/  IMAD.IADD R11, R5.reuse, 0x1, -R4 ;  /* 0x00000001050b7824 */ /* 0x040fe200078e0a04 */
[----:B------:R-:W0:Y:S01]  /*05f0*/  F2I.U32.TRUNC.NTZ R10, R10 ;  /* 0x0000000a000a7305 */ /* 0x000e22000020f000 */
[----:B------:R-:W-:Y:S01]  /*0600*/  LEA.HI R2, R2, R7, RZ, 0x2 ;  /* 0x0000000702027211 */ /* 0x000fe200078f10ff */
[----:B------:R-:W-:Y:S02]  /*0610*/  IMAD.SHL.U32 R4, R5, 0x4, RZ ;  /* 0x0000000405047824 */ /* 0x000fe400078e00ff */
[----:B------:R-:W-:Y:S01]  /*0620*/  ISETP.NE.AND P2, PT, R11, R12, PT ;  /* 0x0000000c0b00720c */ /* 0x000fe20003f45270 */
[----:B-1----:R-:W-:Y:S01]  /*0630*/  @!UP0 ULEA UR6, UR7, UR6, 0x18 ;  /* 0x0000000607068291 */ /* 0x002fe2000f8ec03f */
[----:B------:R-:W-:Y:S01]  /*0640*/  LOP3.LUT R2, R2, 0xfffffffc, RZ, 0xc0, !PT ;  /* 0xfffffffc02027812 */ /* 0x000fe200078ec0ff */
[----:B------:R-:W-:Y:S01]  /*0650*/  VOTEU.ALL UP0, P0 ;  /* 0x00000000003f7886 */ /* 0x000fe20000000000 */
[----:B------:R-:W-:-:S02]  /*0660*/  LOP3.LUT R5, R5, 0xc, R4, 0x78, !PT ;  /* 0x0000000c05057812 */ /* 0x000fc400078e7804 */
[----:B------:R-:W-:Y:S01]  /*0670*/  LOP3.LUT P0, RZ, R6, 0x7, RZ, 0xc0, !PT ;  /* 0x0000000706ff7812 */ /* 0x000fe2000780c0ff */
[----:B------:R-:W-:Y:S02]  /*0680*/  IMAD.IADD R7, R7, 0x1, -R2 ;  /* 0x0000000107077824 */ /* 0x000fe400078e0a02 */
[----:B------:R-:W-:Y:S01]  /*0690*/  IMAD.MOV.U32 R6, RZ, RZ, 0x1 ;  /* 0x00000001ff067424 */ /* 0x000fe200078e00ff */
[----:B------:R-:W-:Y:S01]  /*06a0*/  ISETP.LT.U32.AND P0, PT, R5, 0x4, !P0 ;  /* 0x000000040500780c */ /* 0x000fe20004701070 */
[----:B0-----:R-:W-:Y:S01]  /*06b0*/  IMAD.MOV R20, RZ, RZ, -R10 ;  /* 0x000000ffff147224 */ /* 0x001fe200078e0a0a */
[----:B------:R-:W-:Y:S01]  /*06c0*/  ISETP.NE.AND P1, PT, R7, 0x3, PT ;  /* 0x000000030700780c */ /* 0x000fe20003f25270 */
[----:B------:R-:W0:Y:S02]  /*06d0*/  FENCE.VIEW.ASYNC.S ;  /* 0x00000000000073c6 */ /* 0x000e240000000000 */
[----:B0-----:R0:W1:Y:S01]  /*06e0*/  @!UP0 SYNCS.EXCH.64 URZ, [UR6+0x50], UR4 ;  /* 0x00005004063f85b2 */ /* 0x0010620008000100 */
[----:B------:R-:W-:Y:S01]  /*06f0*/  @P2 LEA.HI R2, R5, R5, RZ, 0x1 ;  /* 0x0000000505022211 */ /* 0x000fe200078f08ff */
[----:B-----5:R-:W-:Y:S01]  /*0700*/  IMAD R11, R13, R20, R8 ;  /* 0x000000140d0b7224 */ /* 0x020fe200078e0208 */
[----:B------:R-:W-:-:S02]  /*0710*/  ISETP.EQ.OR P1, PT, R7, RZ, !P1 ;  /* 0x000000ff0700720c */ /* 0x000fc40004f22670 */
[----:B------:R-:W-:Y:S02]  /*0720*/  @P2 SHF.R.S32.HI R2, RZ, 0x1, R2 ;  /* 0x00000001ff022819 */ /* 0x000fe40000011402 */
[----:B------:R-:W-:Y:S02]  /*0730*/  ISETP.EQ.AND P1, PT, R3, RZ, P1 ;  /* 0x000000ff0300720c */ /* 0x000fe40000f22270 */
[----:B------:R-:W-:Y:S02]  /*0740*/  @P2 ISETP.NE.AND P5, PT, R2, R11, PT ;  /* 0x0000000b0200220c */ /* 0x000fe40003fa5270 */
[----:B------:R-:W-:Y:S02]  /*0750*/  SEL R3, RZ, 0x1, !P0 ;  /* 0x00000001ff037807 */ /* 0x000fe40004000000 */
[----:B------:R-:W-:Y:S02]  /*0760*/  @P2 SEL R6, RZ, 0x1, P5 ;  /* 0x00000001ff062807 */ /* 0x000fe40002800000 */
[----:B------:R-:W-:Y:S01]  /*0770*/  SEL R4, RZ, 0x1, !P1 ;  /* 0x00000001ff047807 */ /* 0x000fe20004800000 */
[----:B------:R0:W2:Y:S01]  /*0780*/  @!UP1 SYNCS.EXCH.64 URZ, [UR6+0x58], UR4 ;  /* 0x00005804063f95b2 */ /* 0x0000a20008000100 */
[----:B------:R-:W-:Y:S01]  /*0790*/  LOP3.LUT R6, R6, R3, RZ, 0xc0, !PT ;  /* 0x0000000306067212 */ /* 0x000fe200078ec0ff */
[----:B------:R-:W-:Y:S01]  /*07a0*/  NOP ;  /* 0x0000000000007918 */ /* 0x000fe20000000000 */
[----:B------:R-:W-:Y:S01]  /*07b0*/  SEL R4, R4, 0x2, P6 ;  /* 0x0000000204047807 */ /* 0x000fe20003000000 */
[----:B------:R-:W-:Y:S06]  /*07c0*/  @!P3 BRA `(.L_x_3) ;  /* 0x000000000008b947 */ /* 0x000fec0003800000 */
[----:B-12-4-:R-:W-:Y:S01]  /*07d0*/  UCGABAR_ARV ;  /* 0x00000000000079c7 */ /* 0x016fe20008000000 */
[----:B------:R-:W-:Y:S05]  /*07e0*/  BRA `(.L_x_4) ;  /* 0x0000000000047947 */ /* 0x000fea0003800000 */
.L_x_3:
[----:B-12-4-:R-:W-:Y:S01]  /*07f0*/  NOP ;  /* 0x0000000000007918 */ /* 0x016fe20000000000 */
.L_x_4:
[----:B------:R-:W1:Y:S01]  /*0800*/  LDC R2, c[0x0][0x65c] ;  /* 0x00019700ff027b82 */ /* 0x000e620000000800 */
[----:B------:R-:W-:Y:S01]  /*0810*/  IMAD.MOV.U32 R3, RZ, RZ, RZ ;  /* 0x000000ffff037224 */ /* 0x000fe200078e00ff */
[----:B-1----:R-:W-:Y:S01]  /*0820*/  ISETP.NE.AND P2, PT, R2, 0x1, PT ;  /* 0x000000010200780c */ /* 0x002fe20003f45270 */
[----:B------:R-:W-:-:S12]  /*0830*/  IMAD.U32 R2, RZ, RZ, UR8 ;  /* 0x00000008ff027e24 */ /* 0x000fd8000f8e00ff */
[----:B------:R-:W1:Y:S01]  /*0840*/  @P2 LDC R15, c[0x0][0x10] ;  /* 0x00000400ff0f2b82 */ /* 0x000e620000000800 */
[----:B------:R-:W-:Y:S02]  /*0850*/  @P2 IMAD.MOV.U32 R9, RZ, RZ, RZ ;  /* 0x000000ffff092224 */ /* 0x000fe400078e00ff */
[----:B------:R-:W-:-:S05]  /*0860*/  @P2 IMAD.MOV.U32 R17, RZ, RZ, RZ ;  /* 0x000000ffff112224 */ /* 0x000fca00078e00ff */
[----:B------:R-:W2:Y:S01]  /*0870*/  @!P2 LDC R11, c[0x0][0xc] ;  /* 0x00000300ff0bab82 */ /* 0x000ea20000000800 */
[----:B-1----:R-:W-:-:S04]  /*0880*/  @P2 IMAD.WIDE.U32 R14, R15, UR8, R8 ;  /* 0x000000080f0e2c25 */ /* 0x002fc8000f8e0008 */
[----:B--2---:R-:W-:-:S04]  /*0890*/  @!P2 IMAD.WIDE.U32 R10, R8, R11, R2 ;  /* 0x0000000b080aa225 */ /* 0x004fc800078e0002 */
[----:B------:R-:W-:Y:S02]  /*08a0*/  @P2 IMAD.MOV.U32 R2, RZ, RZ, R14 ;  /* 0x000000ffff022224 */ /* 0x000fe400078e000e */
[----:B------:R-:W-:Y:S02]  /*08b0*/  @P2 IMAD.IADD R3, R15, 0x1, R17 ;  /* 0x000000010f032824 */ /* 0x000fe400078e0211 */
[----:B------:R-:W-:Y:S02]  /*08c0*/  @!P2 IMAD.MOV.U32 R2, RZ, RZ, R10 ;  /* 0x000000ffff02a224 */ /* 0x000fe400078e000a */
[----:B------:R-:W-:Y:S01]  /*08d0*/  @!P2 IMAD.MOV.U32 R3, RZ, RZ, R11 ;  /* 0x000000ffff03a224 */ /* 0x000fe200078e000b */
[----:B------:R-:W-:Y:S06]  /*08e0*/  @!P3 BRA `(.L_x_5) ;  /* 0x00000000000cb947 */ /* 0x000fec0003800000 */
[----:B------:R-:W-:Y:S01]  /*08f0*/  UCGABAR_WAIT ;  /* 0x0000000000007dc7 */ /* 0x000fe20008000000 */
[----:B------:R-:W-:Y:S01]  /*0900*/  CCTL.IVALL ;  /* 0x00000000ff00798f */ /* 0x000fe20002000000 */
[----:B------:R-:W-:Y:S05]  /*0910*/  BRA `(.L_x_6) ;  /* 0x0000000000047947 */ /* 0x000fea0003800000 */
.L_x_5:
[----:B------:R-:W-:Y:S06]  /*0920*/  BAR.SYNC.DEFER_BLOCKING 0x0 ;  /* 0x0000000000007b1d */ /* 0x000fec0000010000 */
.L_x_6:
[----:B------:R-:W-:Y:S05]  /*0930*/  @!P4 BRA `(.L_x_7) ;  /* 0x000000740010c947 */ /* 0x000fea0003800000 */
[----:B------:R-:W-:-:S13]  /*0940*/  ISETP.GT.U32.AND P0, PT, R16, 0x1, PT ;  /* 0x000000011000780c */ /* 0x000fda0003f04070 */
[----:B0-----:R-:W-:Y:S05]  /*0950*/  @P0 EXIT ;  /* 0x000000000000094d */ /* 0x001fea0003800000 */
[----:B------:R-:W-:Y:S01]  /*0960*/  ULDC.64 UR4, c[0x0][0x650] ;  /* 0x0001940000047ab9 */ /* 0x000fe20000000a00 */
[----:B------:R-:W-:Y:S01]  /*0970*/  PRMT R14, RZ, 0x7610, R14 ;  /* 0x00007610ff0e7816 */ /* 0x000fe2000000000e */
[----:B------:R-:W-:Y:S01]  /*0980*/  IMAD.MOV.U32 R11, RZ, RZ, -0x1 ;  /* 0xffffffffff0b7424 */ /* 0x000fe200078e00ff */
[----:B------:R-:W-:Y:S01]  /*0990*/  ISETP.GE.U32.AND P0, PT, R2, UR4, PT ;  /* 0x0000000402007c0c */ /* 0x000fe2000bf06070 */
[----:B------:R-:W-:Y:S02]  /*09a0*/  IMAD.MOV.U32 R10, RZ, RZ, -0x1 ;  /* 0xffffffffff0a7424 */ /* 0x000fe400078e00ff */
[----:B------:R-:W-:Y:S01]  /*09b0*/  IMAD.MOV.U32 R7, RZ, RZ, -0x1 ;  /* 0xffffffffff077424 */ /* 0x000fe200078e00ff */
[----:B------:R-:W-:-:S13]  /*09c0*/  ISETP.GE.U32.AND.EX P0, PT, R3, UR5, PT, P0 ;  /* 0x0000000503007c0c */ /* 0x000fda000bf06100 */
[----:B------:R-:W-:Y:S05]  /*09d0*/  @P0 BRA `(.L_x_8) ;  /* 0x0000000400280947 */ /* 0x000fea0003800000 */
[----:B------:R-:W0:Y:S01]  /*09e0*/  LDC.64 R22, c[0x0][0x628] ;  /* 0x00018a00ff167b82 */ /* 0x000e220000000a00 */
[----:B------:R-:W-:Y:S02]  /*09f0*/  IMAD.MOV.U32 R10, RZ, RZ, R2 ;  /* 0x000000ffff0a7224 */ /* 0x000fe400078e0002 */
[----:B------:R-:W-:-:S05]  /*0a00*/  IMAD.MOV.U32 R11, RZ, RZ, R3 ;  /* 0x000000ffff0b7224 */ /* 0x000fca00078e0003 */
[----:B------:R-:W1:Y:S08]  /*0a10*/  LDC R18, c[0x0][0x630] ;  /* 0x00018c00ff127b82 */ /* 0x000e700000000800 */
[----:B------:R-:W2:Y:S01]  /*0a20*/  LDC.64 R24, c[0x0][0x620] ;  /* 0x00018800ff187b82 */ /* 0x000ea20000000a00 */
[----:B0-----:R-:W-:-:S04]  /*0a30*/  ISETP.NE.U32.AND P0, PT, R22, RZ, PT ;  /* 0x000000ff1600720c */ /* 0x001fc80003f05070 */
[----:B------:R-:W-:-:S13]  /*0a40*/  ISETP.NE.AND.EX P0, PT, R23, RZ, PT, P0 ;  /* 0x000000ff1700720c */ /* 0x000fda0003f05300 */
[----:B-12---:R-:W-:Y:S05]  /*0a50*/  @!P0 BRA `(.L_x_9) ;  /* 0x0000000000288947 */ /* 0x006fea0003800000 */
[----:B------:R-:W0:Y:S02]  /*0a60*/  LDC R7, c[0x0][0x634] ;  /* 0x00018d00ff077b82 */ /* 0x000e240000000800 */
[----:B0-----:R-:W-:-:S05]  /*0a70*/  IADD3 R7, P0, R2, R7, RZ ;  /* 0x0000000702077210 */ /* 0x001fca0007f1e0ff */
[----:B------:R-:W-:-:S04]  /*0a80*/  IMAD.X R19, RZ, RZ, R3, P0 ;  /* 0x000000ffff137224 */ /* 0x000fc800000e0603 */
[----:B------:R-:W-:-:S04]  /*0a90*/  IMAD.WIDE.U32 R10, R19, R22, RZ ;  /* 0x00000016130a7225 */ /* 0x000fc800078e00ff */
[----:B------:R-:W-:-:S04]  /*0aa0*/  IMAD.WIDE.U32 R14, P0, R7, R23, R10 ;  /* 0x00000017070e7225 */ /* 0x000fc8000780000a */
[----:B------:R-:W-:-:S04]  /*0ab0*/  IMAD.WIDE.U32 R10, R7, R22, RZ ;  /* 0x00000016070a7225 */ /* 0x000fc800078e00ff */
[----:B------:R-:W-:Y:S01]  /*0ac0*/  IMAD.X R17, RZ, RZ, RZ, P0 ;  /* 0x000000ffff117224 */ /* 0x000fe200000e06ff */
[----:B------:R-:W-:Y:S01]  /*0ad0*/  IADD3 RZ, P0, R11, R14, RZ ;  /* 0x0000000e0bff7210 */ /* 0x000fe20007f1e0ff */
[----:B------:R-:W-:-:S04]  /*0ae0*/  IMAD.MOV.U32 R16, RZ, RZ, R15 ;  /* 0x000000ffff107224 */ /* 0x000fc800078e000f */
[----:B------:R-:W-:-:S08]  /*0af0*/  IMAD.WIDE.U32.X R10, R19, R23, R16, P0 ;  /* 0x00000017130a7225 */ /* 0x000fd000000e0410 */
.L_x_9:
[----:B------:R-:W0:Y:S01]  /*0b00*/  LDC.64 R26, c[0x0][0x640] ;  /* 0x00019000ff1a7b82 */ /* 0x000e220000000a00 */
[--C-:B------:R-:W-:Y:S01]  /*0b10*/  SHF.R.U64 R28, R10, R18, R11.reuse ;  /* 0x000000120a1c7219 */ /* 0x100fe2000000120b */
[----:B------:R-:W-:Y:S01]  /*0b20*/  IMAD R29, R13, R20, R8 ;  /* 0x000000140d1d7224 */ /* 0x000fe200078e0208 */
[----:B------:R-:W-:Y:S01]  /*0b30*/  SHF.R.U32.HI R7, RZ, R18, R11 ;  /* 0x00000012ff077219 */ /* 0x000fe2000001160b */
[----:B------:R-:W-:Y:S01]  /*0b40*/  IMAD.MOV.U32 R23, RZ, RZ, 0x1 ;  /* 0x00000001ff177424 */ /* 0x000fe200078e00ff */
[----:B------:R-:W-:-:S03]  /*0b50*/  IADD3 R9, P0, RZ, -R28, RZ ;  /* 0x8000001cff097210 */ /* 0x000fc60007f1e0ff */
[----:B------:R-:W1:Y:S02]  /*0b60*/  LDC R16, c[0x0][0x618] ;  /* 0x00018600ff107b82 */ /* 0x000e640000000800 */
[----:B------:R-:W-:Y:S02]  /*0b70*/  IMAD.X R7, RZ, RZ, ~R7, P0 ;  /* 0x000000ffff077224 */ /* 0x000fe400000e0e07 */
[----:B------:R-:W-:-:S04]  /*0b80*/  IMAD.WIDE.U32 R10, R9, R24, R2 ;  /* 0x00000018090a7225 */ /* 0x000fc800078e0002 */
[----:B------:R-:W2:Y:S01]  /*0b90*/  LDC R15, c[0x0][0x608] ;  /* 0x00018200ff0f7b82 */ /* 0x000ea20000000800 */
[----:B------:R-:W-:-:S04]  /*0ba0*/  IMAD R14, R7, R24, RZ ;  /* 0x00000018070e7224 */ /* 0x000fc800078e02ff */
[----:B------:R-:W-:-:S03]  /*0bb0*/  IMAD R7, R9, R25, R14 ;  /* 0x0000001909077224 */ /* 0x000fc600078e020e */
[----:B------:R-:W3:Y:S01]  /*0bc0*/  LDC R22, c[0x0][0x658] ;  /* 0x00019600ff167b82 */ /* 0x000ee20000000800 */
[----:B------:R-:W-:Y:S01]  /*0bd0*/  IMAD.IADD R7, R11, 0x1, R7 ;  /* 0x000000010b077824 */ /* 0x000fe200078e0207 */
[----:B0-----:R-:W-:-:S04]  /*0be0*/  ISETP.NE.U32.AND P0, PT, R26, RZ, PT ;  /* 0x000000ff1a00720c */ /* 0x001fc80003f05070 */
[----:B------:R-:W-:Y:S02]  /*0bf0*/  ISETP.NE.AND.EX P0, PT, R27, RZ, PT, P0 ;  /* 0x000000ff1b00720c */ /* 0x000fe40003f05300 */
[----:B------:R-:W0:Y:S01]  /*0c00*/  LDC R18, c[0x0][0x600] ;  /* 0x00018000ff127b82 */ /* 0x000e220000000800 */
[-CC-:B-1----:R-:W-:Y:S02]  /*0c10*/  SHF.R.U64 R19, R10, R16.reuse, R7.reuse ;  /* 0x000000100a137219 */ /* 0x182fe40000001207 */
[----:B------:R-:W-:Y:S01]  /*0c20*/  SHF.R.U32.HI R10, RZ, R16, R7 ;  /* 0x00000010ff0a7219 */ /* 0x000fe20000011607 */
[----:B------:R-:W-:-:S04]  /*0c30*/  IMAD.MOV.U32 R7, RZ, RZ, -0x1 ;  /* 0xffffffffff077424 */ /* 0x000fc800078e00ff */
[----:B------:R-:W1:Y:S01]  /*0c40*/  LDC R21, c[0x0][0x648] ;  /* 0x00019200ff157b82 */ /* 0x000e620000000800 */
[-CC-:B--2---:R-:W-:Y:S02]  /*0c50*/  SHF.R.U64 R16, R19, R15.reuse, R10.reuse ;  /* 0x0000000f13107219 */ /* 0x184fe4000000120a */
[----:B------:R-:W-:-:S05]  /*0c60*/  SHF.R.U32.HI R9, RZ, R15, R10 ;  /* 0x0000000fff097219 */ /* 0x000fca000001160a */
[----:B------:R-:W2:Y:S01]  /*0c70*/  LDC R24, c[0x0][0x638] ;  /* 0x00018e00ff187b82 */ /* 0x000ea20000000800 */
[-CC-:B---3--:R-:W-:Y:S02]  /*0c80*/  SHF.R.U64 R20, R16, R22.reuse, R9.reuse ;  /* 0x0000001610147219 */ /* 0x188fe40000001209 */
[-C--:B------:R-:W-:Y:S02]  /*0c90*/  SHF.L.U32 R7, R7, R22.reuse, RZ ;  /* 0x0000001607077219 */ /* 0x080fe400000006ff */
[----:B------:R-:W-:Y:S01]  /*0ca0*/  SHF.R.U32.HI R9, RZ, R22, R9 ;  /* 0x00000016ff097219 */ /* 0x000fe20000011609 */
[----:B------:R-:W-:Y:S01]  /*0cb0*/  IMAD.MOV.U32 R8, RZ, RZ, R20 ;  /* 0x000000ffff087224 */ /* 0x000fe200078e0014 */
[----:B------:R-:W-:Y:S01]  /*0cc0*/  LOP3.LUT R13, RZ, R7, RZ, 0x33, !PT ;  /* 0x00000007ff0d7212 */ /* 0x000fe200078e33ff */
[----:B------:R-:W3:Y:S01]  /*0cd0*/  LDC R25, c[0x0][0x610] ;  /* 0x00018400ff197b82 */ /* 0x000ee20000000800 */
[----:B------:R-:W-:Y:S05]  /*0ce0*/  @!P0 BRA `(.L_x_10) ;  /* 0x0000000000288947 */ /* 0x000fea0003800000 */
[----:B------:R-:W4:Y:S02]  /*0cf0*/  LDC R7, c[0x0][0x64c] ;  /* 0x00019300ff077b82 */ /* 0x000f240000000800 */
[----:B----4-:R-:W-:-:S05]  /*0d00*/  IADD3 R7, P0, R20, R7, RZ ;  /* 0x0000000714077210 */ /* 0x010fca0007f1e0ff */
        /* <DEDUP_REMOVED lines=8> */
.L_x_10:
[----:B-1----:R-:W-:Y:S01]  /*0d90*/  SHF.R.U64 R9, R8, R21, R9 ;  /* 0x0000001508097219 */ /* 0x002fe20000001209 */
[----:B0-----:R-:W-:Y:S01]  /*0da0*/  VIADD R10, R18, 0xffffffff ;  /* 0xffffffff120a7836 */ /* 0x001fe20000000000 */
[----:B------:R-:W-:Y:S01]  /*0db0*/  SHF.L.U32 R7, R23, R22, RZ ;  /* 0x0000001617077219 */ /* 0x000fe200000006ff */
[----:B------:R-:W-:Y:S01]  /*0dc0*/  IMAD.MOV.U32 R14, RZ, RZ, 0x1 ;  /* 0x00000001ff0e7424 */ /* 0x000fe200078e00ff */
[----:B------:R-:W-:Y:S01]  /*0dd0*/  LOP3.LUT R8, R16, R13, RZ, 0xc0, !PT ;  /* 0x0000000d10087212 */ /* 0x000fe200078ec0ff */
[----:B------:R-:W-:Y:S01]  /*0de0*/  IMAD.MOV R11, RZ, RZ, -R9 ;  /* 0x000000ffff0b7224 */ /* 0x000fe200078e0a09 */
[----:B------:R-:W-:Y:S02]  /*0df0*/  SEL R12, R12, R29, !P2 ;  /* 0x0000001d0c0c7207 */ /* 0x000fe40005000000 */
[----:B------:R-:W-:Y:S01]  /*0e00*/  LOP3.LUT R10, R19, R10, RZ, 0xc0, !PT ;  /* 0x0000000a130a7212 */ /* 0x000fe200078ec0ff */
[----:B------:R-:W-:Y:S02]  /*0e10*/  IMAD R9, R7, R9, R8 ;  /* 0x0000000907097224 */ /* 0x000fe400078e0208 */
[----:B--2---:R-:W-:-:S02]  /*0e20*/  IMAD R7, R11, R24, R20 ;  /* 0x000000180b077224 */ /* 0x004fc400078e0214 */
[----:B---3--:R-:W-:Y:S02]  /*0e30*/  IMAD R12, R9, R25, R12 ;  /* 0x00000019090c7224 */ /* 0x008fe400078e020c */
[----:B------:R-:W-:-:S05]  /*0e40*/  IMAD R7, R7, R18, R10 ;  /* 0x0000001207077224 */ /* 0x000fca00078e020a */
[----:B------:R-:W-:Y:S02]  /*0e50*/  SEL R10, R7, R12, !P2 ;  /* 0x0000000c070a7207 */ /* 0x000fe40005000000 */
[----:B------:R-:W-:Y:S01]  /*0e60*/  SEL R11, R12, R7, !P2 ;  /* 0x000000070c0b7207 */ /* 0x000fe20005000000 */
[----:B------:R-:W-:-:S07]  /*0e70*/  IMAD.MOV.U32 R7, RZ, RZ, R28 ;  /* 0x000000ffff077224 */ /* 0x000fce00078e001c */
.L_x_8:
[----:B------:R-:W-:-:S08]  /*0e80*/  NOP ;  /* 0x0000000000007918 */ /* 0x000fd00000000000 */
[----:B------:R-:W0:Y:S02]  /*0e90*/  USETMAXREG.TRY_ALLOC.CTAPOOL UP0, 0xe8 ;  /* 0x000000e8000079c8 */ /* 0x000e240008000600 */
[----:B0-----:R-:W-:-:S13]  /*0ea0*/  PLOP3.LUT P0, PT, PT, PT, UP0, 0x80, 0x0 ;  /* 0x000000000000781c */ /* 0x001fda0003f0f008 */
[----:B------:R-:W-:Y:S05]  /*0eb0*/  @!P0 BRA `(.L_x_8) ;  /* 0xfffffffc00f08947 */ /* 0x000fea000383ffff */
[----:B------:R-:W-:Y:S01]  /*0ec0*/  ULDC.64 UR4, c[0x0][0x598] ;  /* 0x0001660000047ab9 */ /* 0x000fe20000000a00 */
[----:B------:R-:W-:Y:S01]  /*0ed0*/  ULDC.64 UR16, c[0x0][0x208] ;  /* 0x0000820000107ab9 */ /* 0x000fe20000000a00 */
[----:B------:R-:W-:-:S04]  /*0ee0*/  ISETP.NE.U32.AND P0, PT, RZ, UR4, PT ;  /* 0x00000004ff007c0c */ /* 0x000fc8000bf05070 */
[----:B------:R-:W-:-:S13]  /*0ef0*/  ISETP.NE.AND.EX P0, PT, RZ, UR5, PT, P0 ;  /* 0x00000005ff007c0c */ /* 0x000fda000bf05300 */
[----:B------:R-:W-:Y:S05]  /*0f00*/  @!P0 BRA `(.L_x_11) ;  /* 0x00000000001c8947 */ /* 0x000fea0003800000 */
[----:B------:R-:W0:Y:S02]  /*0f10*/  LDC.64 R8, c[0x0][0x598] ;  /* 0x00016600ff087b82 */ /* 0x000e240000000a00 */
[----:B0-----:R-:W2:Y:S02]  /*0f20*/  LDG.E.64 R8, desc[UR16][R8.64] ;  /* 0x0000001008087981 */ /* 0x001ea4000c1e1b00 */
[----:B--2---:R-:W-:-:S04]  /*0f30*/  ISETP.NE.U32.AND P0, PT, R8, RZ, PT ;  /* 0x000000ff0800720c */ /* 0x004fc80003f05070 */
[----:B------:R-:W-:-:S13]  /*0f40*/  ISETP.NE.AND.EX P0, PT, R9, RZ, PT, P0 ;  /* 0x000000ff0900720c */ /* 0x000fda0003f05300 */
[----:B------:R-:W-:Y:S05]  /*0f50*/  @!P0 BRA `(.L_x_11) ;  /* 0x0000000000088947 */ /* 0x000fea0003800000 */
[----:B------:R0:W5:Y:S01]  /*0f60*/  LD.E R8, desc[UR16][R8.64] ;  /* 0x0000001008087980 */ /* 0x000162000c101900 */
[----:B------:R-:W-:Y:S05]  /*0f70*/  BRA `(.L_x_12) ;  /* 0x0000000000207947 */ /* 0x000fea0003800000 */
.L_x_11:
[----:B------:R-:W-:Y:S02]  /*0f80*/  ULDC.64 UR4, c[0x0][0x588] ;  /* 0x0001620000047ab9 */ /* 0x000fe40000000a00 */
[----:B------:R-:W-:-:S04]  /*0f90*/  ISETP.NE.U32.AND P0, PT, RZ, UR4, PT ;  /* 0x00000004ff007c0c */ /* 0x000fc8000bf05070 */
[----:B------:R-:W-:-:S13]  /*0fa0*/  ISETP.NE.AND.EX P0, PT, RZ, UR5, PT, P0 ;  /* 0x00000005ff007c0c */ /* 0x000fda000bf05300 */
[----:B------:R-:W-:Y:S05]  /*0fb0*/  @!P0 BRA `(.L_x_13) ;  /* 0x00000000000c8947 */ /* 0x000fea0003800000 */
[----:B------:R-:W0:Y:S02]  /*0fc0*/  LDC.64 R8, c[0x0][0x588] ;  /* 0x00016200ff087b82 */ /* 0x000e240000000a00 */
[----:B0-----:R1:W5:Y:S01]  /*0fd0*/  LDG.E R8, desc[UR16][R8.64] ;  /* 0x0000001008087981 */ /* 0x001362000c1e1900 */
[----:B------:R-:W-:Y:S05]  /*0fe0*/  BRA `(.L_x_12) ;  /* 0x0000000000047947 */ /* 0x000fea0003800000 */
.L_x_13:
[----:B------:R-:W2:Y:S02]  /*0ff0*/  LDC R8, c[0x0][0x580] ;  /* 0x00016000ff087b82 */ /* 0x000ea40000000800 */
.L_x_12:
[----:B------:R-:W-:Y:S02]  /*1000*/  ULDC.64 UR4, c[0x0][0x5a0] ;  /* 0x0001680000047ab9 */ /* 0x000fe40000000a00 */
[----:B------:R-:W-:-:S04]  /*1010*/  ISETP.NE.U32.AND P0, PT, RZ, UR4, PT ;  /* 0x00000004ff007c0c */ /* 0x000fc8000bf05070 */
[----:B------:R-:W-:-:S13]  /*1020*/  ISETP.NE.AND.EX P0, PT, RZ, UR5, PT, P0 ;  /* 0x00000005ff007c0c */ /* 0x000fda000bf05300 */
[----:B------:R-:W-:Y:S05]  /*1030*/  @!P0 BRA `(.L_x_14) ;  /* 0x00000000001c8947 */ /* 0x000fea0003800000 */
[----:B------:R-:W3:Y:S02]  /*1040*/  LDC.64 R12, c[0x0][0x5a0] ;  /* 0x00016800ff0c7b82 */ /* 0x000ee40000000a00 */
[----:B---3--:R-:W3:Y:S02]  /*1050*/  LDG.E.64 R12, desc[UR16][R12.64] ;  /* 0x000000100c0c7981 */ /* 0x008ee4000c1e1b00 */
[----:B---3--:R-:W-:-:S04]  /*1060*/  ISETP.NE.U32.AND P0, PT, R12, RZ, PT ;  /* 0x000000ff0c00720c */ /* 0x008fc80003f05070 */
[----:B------:R-:W-:-:S13]  /*1070*/  ISETP.NE.AND.EX P0, PT, R13, RZ, PT, P0 ;  /* 0x000000ff0d00720c */ /* 0x000fda0003f05300 */
[----:B------:R-:W-:Y:S05]  /*1080*/  @!P0 BRA `(.L_x_14) ;  /* 0x0000000000088947 */ /* 0x000fea0003800000 */
[----:B01----:R0:W5:Y:S01]  /*1090*/  LD.E R9, desc[UR16][R12.64] ;  /* 0x000000100c097980 */ /* 0x003162000c101900 */
[----:B------:R-:W-:Y:S05]  /*10a0*/  BRA `(.L_x_15) ;  /* 0x0000000000207947 */ /* 0x000fea0003800000 */
.L_x_14:
[----:B------:R-:W-:Y:S02]  /*10b0*/  ULDC.64 UR4, c[0x0][0x590] ;  /* 0x0001640000047ab9 */ /* 0x000fe40000000a00 */
[----:B------:R-:W-:-:S04]  /*10c0*/  ISETP.NE.U32.AND P0, PT, RZ, UR4, PT ;  /* 0x00000004ff007c0c */ /* 0x000fc8000bf05070 */
[----:B------:R-:W-:-:S13]  /*10d0*/  ISETP.NE.AND.EX P0, PT, RZ, UR5, PT, P0 ;  /* 0x00000005ff007c0c */ /* 0x000fda000bf05300 */
[----:B------:R-:W-:Y:S05]  /*10e0*/  @!P0 BRA `(.L_x_16) ;  /* 0x00000000000c8947 */ /* 0x000fea0003800000 */
[----:B------:R-:W0:Y:S02]  /*10f0*/  LDC.64 R12, c[0x0][0x590] ;  /* 0x00016400ff0c7b82 */ /* 0x000e240000000a00 */
[----:B01----:R1:W5:Y:S01]  /*1100*/  LDG.E R9, desc[UR16][R12.64] ;  /* 0x000000100c097981 */ /* 0x003362000c1e1900 */
[----:B------:R-:W-:Y:S05]  /*1110*/  BRA `(.L_x_15) ;  /* 0x0000000000047947 */ /* 0x000fea0003800000 */
.L_x_16:
[----:B01----:R-:W3:Y:S02]  /*1120*/  LDC R9, c[0x0][0x584] ;  /* 0x00016100ff097b82 */ /* 0x003ee40000000800 */
.L_x_15:
[----:B------:R-:W-:-:S13]  /*1130*/  LOP3.LUT P0, RZ, R14, 0xff, RZ, 0xc0, !PT ;  /* 0x000000ff0eff7812 */ /* 0x000fda000780c0ff */
[----:B------:R-:W-:Y:S05]  /*1140*/  @!P0 EXIT ;  /* 0x000000000000894d */ /* 0x000fea0003800000 */
[----:B------:R-:W-:Y:S01]  /*1150*/  ULDC UR4, c[0x0][0x28c] ;  /* 0x0000a30000047ab9 */ /* 0x000fe20000000800 */
[----:B------:R-:W-:Y:S01]  /*1160*/  LOP3.LUT R142, R4, 0x1, RZ, 0xfc, !PT ;  /* 0x00000001048e7812 */ /* 0x000fe200078efcff */
[----:B------:R-:W-:-:S04]  /*1170*/  UIADD3 UR4, UR4, 0x1f, URZ ;  /* 0x0000001f04047890 */ /* 0x000fc8000fffe03f */
[----:B------:R-:W-:-:S04]  /*1180*/  USHF.R.S32.HI UR5, URZ, 0x1f, UR4 ;  /* 0x0000001f3f057899 */ /* 0x000fc80008011404 */
[----:B------:R-:W-:-:S03]  /*1190*/  ULEA.HI UR5, UR5, UR4, URZ, 0x5 ;  /* 0x0000000405057291 */ /* 0x000fc6000f8f283f */
[----:B------:R-:W-:Y:S01]  /*11a0*/  UMOV UR4, URZ ;  /* 0x0000003f00047c82 */ /* 0x000fe20008000000 */
[----:B------:R-:W-:-:S03]  /*11b0*/  USHF.R.S32.HI UR9, URZ, 0x5, UR5 ;  /* 0x000000053f097899 */ /* 0x000fc60008011405 */
[----:B------:R-:W-:-:S09]  /*11c0*/  UMOV UR5, URZ ;  /* 0x0000003f00057c82 */ /* 0x000fd20008000000 */
.L_x_169:
[----:B01----:R-:W-:Y:S01]  /*11d0*/  LOP3.LUT R12, R0, 0x80, RZ, 0xc0, !PT ;  /* 0x00000080000c7812 */ /* 0x003fe200078ec0ff */
[----:B------:R-:W0:Y:S01]  /*11e0*/  S2UR UR12, SR_CgaCtaId ;  /* 0x00000000000c79c3 */ /* 0x000e220000008800 */
[----:B------:R-:W-:Y:S01]  /*11f0*/  UMOV UR11, 0x400 ;  /* 0x00000400000b7882 */ /* 0x000fe20000000000 */
[----:B------:R-:W-:Y:S01]  /*1200*/  UMOV UR6, URZ ;  /* 0x0000003f00067c82 */ /* 0x000fe20008000000 */
[----:B------:R-:W-:Y:S01]  /*1210*/  SHF.R.U32.HI R12, RZ, 0x7, R12 ;  /* 0x00000007ff0c7819 */ /* 0x000fe2000001160c */
[----:B------:R-:W-:Y:S01]  /*1220*/  UMOV UR7, URZ ;  /* 0x0000003f00077c82 */ /* 0x000fe20008000000 */
[----:B------:R-:W-:Y:S02]  /*1230*/  CS2R R16, SRZ ;  /* 0x0000000000107805 */ /* 0x000fe4000001ff00 */
[----:B------:R-:W-:Y:S02]  /*1240*/  CS2R R14, SRZ ;  /* 0x00000000000e7805 */ /* 0x000fe4000001ff00 */
[----:B------:R-:W-:Y:S01]  /*1250*/  CS2R R18, SRZ ;  /* 0x0000000000127805 */ /* 0x000fe2000001ff00 */
[----:B------:R-:W1:Y:S01]  /*1260*/  LDC R13, c[0x0][0x28c] ;  /* 0x0000a300ff0d7b82 */ /* 0x000e620000000800 */
[----:B------:R-:W4:Y:S01]  /*1270*/  SHFL.IDX PT, R12, R12, RZ, 0x1f ;  /* 0x00001fff0c0c7589 */ /* 0x000f2200000e0000 */
[----:B------:R-:W-:-:S02]  /*1280*/  CS2R R20, SRZ ;  /* 0x0000000000147805 */ /* 0x000fc4000001ff00 */
[----:B------:R-:W-:Y:S02]  /*1290*/  CS2R R22, SRZ ;  /* 0x0000000000167805 */ /* 0x000fe4000001ff00 */
[----:B------:R-:W-:Y:S02]  /*12a0*/  CS2R R88, SRZ ;  /* 0x0000000000587805 */ /* 0x000fe4000001ff00 */
[----:B------:R-:W-:Y:S02]  /*12b0*/  CS2R R90, SRZ ;  /* 0x00000000005a7805 */ /* 0x000fe4000001ff00 */
[----:B------:R-:W-:Y:S02]  /*12c0*/  CS2R R94, SRZ ;  /* 0x00000000005e7805 */ /* 0x000fe4000001ff00 */
[----:B------:R-:W-:Y:S02]  /*12d0*/  CS2R R92, SRZ ;  /* 0x00000000005c7805 */ /* 0x000fe4000001ff00 */
[----:B------:R-:W-:-:S02]  /*12e0*/  CS2R R96, SRZ ;  /* 0x0000000000607805 */ /* 0x000fc4000001ff00 */
[----:B------:R-:W-:Y:S02]  /*12f0*/  CS2R R98, SRZ ;  /* 0x0000000000627805 */ /* 0x000fe4000001ff00 */
[----:B------:R-:W-:Y:S02]  /*1300*/  CS2R R100, SRZ ;  /* 0x0000000000647805 */ /* 0x000fe4000001ff00 */
[----:B------:R-:W-:Y:S02]  /*1310*/  CS2R R102, SRZ ;  /* 0x0000000000667805 */ /* 0x000fe4000001ff00 */
[----:B------:R-:W-:Y:S02]  /*1320*/  CS2R R104, SRZ ;  /* 0x0000000000687805 */ /* 0x000fe4000001ff00 */
[----:B------:R-:W-:Y:S02]  /*1330*/  CS2R R106, SRZ ;  /* 0x00000000006a7805 */ /* 0x000fe4000001ff00 */
[----:B------:R-:W-:-:S02]  /*1340*/  CS2R R108, SRZ ;  /* 0x00000000006c7805 */ /* 0x000fc4000001ff00 */
[----:B------:R-:W-:Y:S01]  /*1350*/  CS2R R110, SRZ ;  /* 0x00000000006e7805 */ /* 0x000fe2000001ff00 */
[----:B0-----:R-:W-:Y:S01]  /*1360*/  ULEA UR18, UR12, UR11, 0x18 ;  /* 0x0000000b0c127291 */ /* 0x001fe2000f8ec03f */
[----:B------:R-:W-:Y:S02]  /*1370*/  CS2R R112, SRZ ;  /* 0x0000000000707805 */ /* 0x000fe4000001ff00 */
[----:B------:R-:W-:Y:S01]  /*1380*/  CS2R R114, SRZ ;  /* 0x0000000000727805 */ /* 0x000fe2000001ff00 */
[----:B------:R-:W-:Y:S01]  /*1390*/  UMOV UR11, UR5 ;  /* 0x00000005000b7c82 */ /* 0x000fe20008000000 */
[----:B------:R-:W-:Y:S02]  /*13a0*/  CS2R R116, SRZ ;  /* 0x0000000000747805 */ /* 0x000fe4000001ff00 */
[----:B------:R-:W-:Y:S02]  /*13b0*/  CS2R R118, SRZ ;  /* 0x0000000000767805 */ /* 0x000fe4000001ff00 */
[----:B------:R-:W-:-:S02]  /*13c0*/  CS2R R120, SRZ ;  /* 0x0000000000787805 */ /* 0x000fc4000001ff00 */
[----:B------:R-:W-:Y:S02]  /*13d0*/  CS2R R122, SRZ ;  /* 0x00000000007a7805 */ /* 0x000fe4000001ff00 */
[----:B-1----:R-:W-:Y:S02]  /*13e0*/  ISETP.GE.AND P0, PT, R13, 0x1, PT ;  /* 0x000000010d00780c */ /* 0x002fe40003f06270 */
[----:B------:R-:W-:Y:S02]  /*13f0*/  CS2R R124, SRZ ;  /* 0x00000000007c7805 */ /* 0x000fe4000001ff00 */
[----:B----4-:R-:W-:Y:S02]  /*1400*/  R2UR UR8, R12 ;  /* 0x000000000c0872ca */ /* 0x010fe400000e0000 */
[----:B------:R-:W-:Y:S02]  /*1410*/  CS2R R126, SRZ ;  /* 0x00000000007e7805 */ /* 0x000fe4000001ff00 */
[----:B------:R-:W-:-:S02]  /*1420*/  CS2R R128, SRZ ;  /* 0x0000000000807805 */ /* 0x000fc4000001ff00 */
[----:B------:R-:W-:Y:S02]  /*1430*/  CS2R R130, SRZ ;  /* 0x0000000000827805 */ /* 0x000fe4000001ff00 */
[----:B------:R-:W-:Y:S02]  /*1440*/  CS2R R132, SRZ ;  /* 0x0000000000847805 */ /* 0x000fe4000001ff00 */
[----:B------:R-:W-:Y:S02]  /*1450*/  CS2R R134, SRZ ;  /* 0x0000000000867805 */ /* 0x000fe4000001ff00 */
[----:B------:R-:W-:Y:S02]  /*1460*/  CS2R R136, SRZ ;  /* 0x0000000000887805 */ /* 0x000fe4000001ff00 */
[----:B------:R-:W-:Y:S01]  /*1470*/  CS2R R138, SRZ ;  /* 0x00000000008a7805 */ /* 0x000fe2000001ff00 */
[----:B------:R-:W-:Y:S01]  /*1480*/  IMAD.MOV.U32 R141, RZ, RZ, RZ ;  /* 0x000000ffff8d7224 */ /* 0x000fe200078e00ff */
[----:B------:R-:W-:Y:S01]  /*1490*/  CS2R R24, SRZ ;  /* 0x0000000000187805 */ /* 0x000fe2000001ff00 */
[----:B------:R-:W-:Y:S01]  /*14a0*/  IMAD.MOV.U32 R143, RZ, RZ, RZ ;  /* 0x000000ffff8f7224 */ /* 0x000fe200078e00ff */
[----:B---3--:R-:W-:Y:S01]  /*14b0*/  CS2R R26, SRZ ;  /* 0x00000000001a7805 */ /* 0x008fe2000001ff00 */
[----:B------:R-:W-:Y:S01]  /*14c0*/  IMAD.U32 R144, RZ, RZ, UR4 ;  /* 0x00000004ff907e24 */ /* 0x000fe2000f8e00ff */
[----:B------:R-:W-:Y:S01]  /*14d0*/  ULEA.HI UR10, UR8, UR8, URZ, 0x1 ;  /* 0x00000008080a7291 */ /* 0x000fe2000f8f083f */
[----:B------:R-:W-:-:S02]  /*14e0*/  CS2R R28, SRZ ;  /* 0x00000000001c7805 */ /* 0x000fc4000001ff00 */
[----:B------:R-:W-:Y:S02]  /*14f0*/  CS2R R30, SRZ ;  /* 0x00000000001e7805 */ /* 0x000fe4000001ff00 */
[----:B------:R-:W-:Y:S01]  /*1500*/  CS2R R32, SRZ ;  /* 0x0000000000207805 */ /* 0x000fe2000001ff00 */
[----:B------:R-:W-:Y:S01]  /*1510*/  ULOP3.LUT UR10, UR10, 0x1ffffe, URZ, 0xc0, !UPT ;  /* 0x001ffffe0a0a7892 */ /* 0x000fe2000f8ec03f */
[----:B------:R-:W-:Y:S02]  /*1520*/  CS2R R34, SRZ ;  /* 0x0000000000227805 */ /* 0x000fe4000001ff00 */
[----:B------:R-:W-:Y:S02]  /*1530*/  CS2R R36, SRZ ;  /* 0x0000000000247805 */ /* 0x000fe4000001ff00 */
[----:B------:R-:W-:Y:S01]  /*1540*/  CS2R R38, SRZ ;  /* 0x0000000000267805 */ /* 0x000fe2000001ff00 */
[----:B------:R-:W-:Y:S01]  /*1550*/  UIADD3 UR10, UR8, -UR10, URZ ;  /* 0x8000000a080a7290 */ /* 0x000fe2000fffe03f */
[----:B------:R-:W-:-:S02]  /*1560*/  CS2R R40, SRZ ;  /* 0x0000000000287805 */ /* 0x000fc4000001ff00 */
[----:B------:R-:W-:Y:S01]  /*1570*/  CS2R R42, SRZ ;  /* 0x00000000002a7805 */ /* 0x000fe2000001ff00 */
[----:B------:R-:W-:Y:S01]  /*1580*/  UMOV UR8, URZ ;  /* 0x0000003f00087c82 */ /* 0x000fe20008000000 */
[----:B------:R-:W-:Y:S01]  /*1590*/  ULEA UR10, UR10, UR18, 0xb ;  /* 0x000000120a0a7291 */ /* 0x000fe2000f8e583f */
[----:B------:R-:W-:Y:S02]  /*15a0*/  CS2R R44, SRZ ;  /* 0x00000000002c7805 */ /* 0x000fe4000001ff00 */
[----:B------:R-:W-:Y:S02]  /*15b0*/  CS2R R46, SRZ ;  /* 0x00000000002e7805 */ /* 0x000fe4000001ff00 */
[----:B------:R-:W-:Y:S01]  /*15c0*/  CS2R R48, SRZ ;  /* 0x0000000000307805 */ /* 0x000fe2000001ff00 */
[----:B------:R-:W-:Y:S01]  /*15d0*/  UIADD3 UR10, UR10, 0x100, URZ ;  /* 0x000001000a0a7890 */ /* 0x000fe2000fffe03f */
[----:B------:R-:W-:Y:S02]  /*15e0*/  CS2R R50, SRZ ;  /* 0x0000000000327805 */ /* 0x000fe4000001ff00 */
[----:B------:R-:W-:-:S02]  /*15f0*/  CS2R R52, SRZ ;  /* 0x0000000000347805 */ /* 0x000fc4000001ff00 */
[----:B------:R-:W-:Y:S01]  /*1600*/  CS2R R54, SRZ ;  /* 0x0000000000367805 */ /* 0x000fe2000001ff00 */
[----:B------:R-:W-:Y:S01]  /*1610*/  USHF.R.U32.HI UR10, URZ, 0x4, UR10 ;  /* 0x000000043f0a7899 */ /* 0x000fe2000801160a */
[----:B------:R-:W-:Y:S02]  /*1620*/  CS2R R56, SRZ ;  /* 0x0000000000387805 */ /* 0x000fe4000001ff00 */
[----:B------:R-:W-:Y:S02]  /*1630*/  CS2R R58, SRZ ;  /* 0x00000000003a7805 */ /* 0x000fe4000001ff00 */
[----:B------:R-:W-:Y:S01]  /*1640*/  CS2R R60, SRZ ;  /* 0x00000000003c7805 */ /* 0x000fe2000001ff00 */
[----:B------:R-:W-:Y:S01]  /*1650*/  ULOP3.LUT UR10, UR10, 0x3fff, URZ, 0xc0, !UPT ;  /* 0x00003fff0a0a7892 */ /* 0x000fe2000f8ec03f */
        /* <DEDUP_REMOVED lines=12> */
[----:B------:R-:W-:Y:S01]  /*1720*/  CS2R R86, SRZ ;  /* 0x0000000000567805 */ /* 0x000fe2000001ff00 */
[----:B------:R-:W-:Y:S06]  /*1730*/  @!P0 BRA `(.L_x_17) ;  /* 0x00000008001c8947 */ /* 0x000fec0003800000 */
[----:B------:R-:W-:-:S13]  /*1740*/  ISETP.NE.AND P1, PT, R142, 0x3, PT ;  /* 0x000000038e00780c */ /* 0x000fda0003f25270 */
[----:B------:R-:W-:Y:S05]  /*1750*/  @!P1 BRA `(.L_x_18) ;  /* 0x0000000000049947 */ /* 0x000fea0003800000 */
[----:B------:R-:W-:Y:S01]  /*1760*/  BPT.TRAP 0x1 ;  /* 0x000000040000795c */ /* 0x000fe20000300000 */
.L_x_18:
[----:B------:R-:W-:Y:S01]  /*1770*/  ULEA UR6, UR5, UR18, 0x3 ;  /* 0x0000001205067291 */ /* 0x000fe2000f8e183f */
[----:B------:R-:W-:-:S05]  /*1780*/  IMAD.U32 R12, RZ, RZ, UR4 ;  /* 0x00000004ff0c7e24 */ /* 0x000fca000f8e00ff */
[----:B------:R-:W-:-:S04]  /*1790*/  SHF.L.U32 R12, R12, 0x1f, RZ ;  /* 0x0000001f0c0c7819 */ /* 0x000fc800000006ff */
[----:B------:R0:W1:Y:S01]  /*17a0*/  SYNCS.PHASECHK.TRANS64.TRYWAIT P0, [UR6], R12 ;  /* 0x0000000cff0075a7 */ /* 0x0000620008000146 */
[----:B------:R-:W-:Y:S05]  /*17b0*/  @!P1 BRA `(.L_x_19) ;  /* 0x0000000000049947 */ /* 0x000fea0003800000 */
[----:B------:R-:W-:Y:S01]  /*17c0*/  BPT.TRAP 0x1 ;  /* 0x000000040000795c */ /* 0x000fe20000300000 */
.L_x_19:
[----:B-1----:R-:W-:Y:S05]  /*17d0*/  @P0 BRA `(.L_x_20) ;  /* 0x0000000000080947 */ /* 0x002fea0003800000 */
[----:B------:R-:W1:Y:S02]  /*17e0*/  SYNCS.PHASECHK.TRANS64.TRYWAIT P0, [UR6], R12 ;  /* 0x0000000cff0075a7 */ /* 0x000e640008000146 */
[----:B-1----:R-:W-:Y:S05]  /*17f0*/  @!P0 BRA `(.L_x_21) ;  /* 0x0000007800fc8947 */ /* 0x002fea0003800000 */
.L_x_20:
[----:B------:R-:W-:Y:S01]  /*1800*/  UIADD3 UR6, UR18, 0x4100, URZ ;  /* 0x0000410012067890 */ /* 0x000fe2000fffe03f */
[----:B------:R-:W-:Y:S01]  /*1810*/  WARPGROUP.ARRIVE ;  /* 0x00000000000079c5 */ /* 0x000fe20000000000 */
[----:B------:R-:W-:Y:S01]  /*1820*/  ULDC UR7, c[0x0][0x50c] ;  /* 0x0001430000077ab9 */ /* 0x000fe20000000800 */
[----:B------:R-:W-:Y:S01]  /*1830*/  ULOP3.LUT UR12, UR10, 0x10000, URZ, 0xfc, !UPT ;  /* 0x000100000a0c7892 */ /* 0x000fe2000f8efc3f */
[----:B------:R-:W-:Y:S01]  /*1840*/  CS2R R16, SRZ ;  /* 0x0000000000107805 */ /* 0x000fe2000001ff00 */
[----:B------:R-:W-:Y:S01]  /*1850*/  UISETP.NE.AND UP0, UPT, UR7, 0x1, UPT ;  /* 0x000000010700788c */ /* 0x000fe2000bf05270 */
[----:B------:R-:W-:Y:S01]  /*1860*/  CS2R R14, SRZ ;  /* 0x00000000000e7805 */ /* 0x000fe2000001ff00 */
[----:B------:R-:W-:Y:S01]  /*1870*/  USHF.R.U32.HI UR6, URZ, 0x4, UR6 ;  /* 0x000000043f067899 */ /* 0x000fe20008011606 */
[----:B------:R-:W-:Y:S01]  /*1880*/  CS2R R18, SRZ ;  /* 0x0000000000127805 */ /* 0x000fe2000001ff00 */
[----:B------:R-:W-:Y:S01]  /*1890*/  USEL UR7, URZ, 0x1, UP0 ;  /* 0x000000013f077887 */ /* 0x000fe20008000000 */
[----:B------:R-:W-:Y:S01]  /*18a0*/  CS2R R20, SRZ ;  /* 0x0000000000147805 */ /* 0x000fe2000001ff00 */
[----:B------:R-:W-:Y:S01]  /*18b0*/  ULOP3.LUT UR6, UR6, 0x3fff, URZ, 0xc0, !UPT ;  /* 0x00003fff06067892 */ /* 0x000fe2000f8ec03f */
[----:B------:R-:W-:Y:S01]  /*18c0*/  CS2R R22, SRZ ;  /* 0x0000000000167805 */ /* 0x000fe2000001ff00 */
[----:B------:R-:W-:Y:S01]  /*18d0*/  ULEA UR12, UR5, UR12, 0x8 ;  /* 0x0000000c050c7291 */ /* 0x000fe2000f8e403f */
[----:B------:R-:W-:Y:S01]  /*18e0*/  CS2R R88, SRZ ;  /* 0x0000000000587805 */ /* 0x000fe2000001ff00 */
[----:B------:R-:W-:Y:S01]  /*18f0*/  ULOP3.LUT UR6, UR6, 0x10000, URZ, 0xfc, !UPT ;  /* 0x0001000006067892 */ /* 0x000fe2000f8efc3f */
[----:B------:R-:W-:Y:S01]  /*1900*/  ISETP.NE.AND P0, PT, RZ, UR7, PT ;  /* 0x00000007ff007c0c */ /* 0x000fe2000bf05270 */
[----:B------:R-:W-:Y:S01]  /*1910*/  UMOV UR13, 0xc0000010 ;  /* 0xc0000010000d7882 */ /* 0x000fe20000000000 */
[----:B------:R-:W-:Y:S01]  /*1920*/  UMOV UR15, 0xc0000010 ;  /* 0xc0000010000f7882 */ /* 0x000fe20000000000 */
[----:B------:R-:W-:Y:S01]  /*1930*/  ULEA UR14, UR5, UR6, 0x8 ;  /* 0x00000006050e7291 */ /* 0x000fe2000f8e403f */
[----:B------:R-:W-:-:S02]  /*1940*/  CS2R R90, SRZ ;  /* 0x00000000005a7805 */ /* 0x000fc4000001ff00 */
[----:B------:R-:W-:Y:S01]  /*1950*/  CS2R R94, SRZ ;  /* 0x00000000005e7805 */ /* 0x000fe2000001ff00 */
[----:B------:R-:W-:Y:S01]  /*1960*/  UMOV UR6, 0x1 ;  /* 0x0000000100067882 */ /* 0x000fe20000000000 */
[----:B------:R-:W-:Y:S02]  /*1970*/  CS2R R92, SRZ ;  /* 0x00000000005c7805 */ /* 0x000fe4000001ff00 */
[----:B------:R-:W-:Y:S02]  /*1980*/  CS2R R96, SRZ ;  /* 0x0000000000607805 */ /* 0x000fe4000001ff00 */
[----:B------:R-:W-:Y:S02]  /*1990*/  CS2R R98, SRZ ;  /* 0x0000000000627805 */ /* 0x000fe4000001ff00 */
[----:B------:R-:W-:Y:S02]  /*19a0*/  CS2R R100, SRZ ;  /* 0x0000000000647805 */ /* 0x000fe4000001ff00 */
[----:B------:R-:W-:Y:S01]  /*19b0*/  CS2R R102, SRZ ;  /* 0x0000000000667805 */ /* 0x000fe2000001ff00 */
[----:B------:R-:W-:Y:S01]  /*19c0*/  QGMMA.64x128x32.F32.E5M2.E5M2 R24, gdesc[UR12], RZ, !UPT, gsb0 ;  /* 0x01e000000c1879f3 */ /* 0x000fe2000c0038ff */
        /* <DEDUP_REMOVED lines=18> */
[----:B------:R-:W-:Y:S02]  /*1af0*/  IMAD.MOV.U32 R141, RZ, RZ, RZ ;  /* 0x000000ffff8d7224 */ /* 0x000fe400078e00ff */
[----:B------:R-:W-:Y:S01]  /*1b00*/  IMAD.MOV.U32 R143, RZ, RZ, RZ ;  /* 0x000000ffff8f7224 */ /* 0x000fe200078e00ff */
[----:B------:R-:W-:Y:S06]  /*1b10*/  @!P0 BRA `(.L_x_22) ;  /* 0x0000000400088947 */ /* 0x000fec0003800000 */
[----:B------:R-:W-:Y:S02]  /*1b20*/  WARPGROUP.DEPBAR.LE gsb0, 0x0 ;  /* 0x00008000000079c5 */ /* 0x000fe40000010000 */
[----:B------:R-:W-:-:S01]  /*1b30*/  FADD R143, RZ, R24 ;  /* 0x00000018ff8f7221 */ /* 0x000fc20000000000 */
[----:B------:R-:W-:Y:S01]  /*1b40*/  FADD R138, RZ, R25 ;  /* 0x00000019ff8a7221 */ /* 0x000fe20000000000 */
        /* <DEDUP_REMOVED lines=62> */
[----:B------:R-:W-:-:S06]  /*1f30*/  UMOV UR6, URZ ;  /* 0x0000003f00067c82 */ /* 0x000fcc0008000000 */
.L_x_22:
[----:B------:R-:W-:-:S04]  /*1f40*/  UIADD3 UR11, UR5, 0x1, URZ ;  /* 0x00000001050b7890 */ /* 0x000fc8000fffe03f */
[----:B------:R-:W-:-:S04]  /*1f50*/  UISETP.NE.AND UP0, UPT, UR11, 0x4, UPT ;  /* 0x000000040b00788c */ /* 0x000fc8000bf05270 */
[----:B------:R-:W-:Y:S02]  /*1f60*/  USEL UR8, URZ, 0x1, UP0 ;  /* 0x000000013f087887 */ /* 0x000fe40008000000 */
[----:B------:R-:W-:Y:S02]  /*1f70*/  USEL UR11, UR11, URZ, UP0 ;  /* 0x0000003f0b0b7287 */ /* 0x000fe40008000000 */
[----:B------:R-:W-:-:S06]  /*1f80*/  ULOP3.LUT UR8, UR4, UR8, URZ, 0x3c, !UPT ;  /* 0x0000000804087292 */ /* 0x000fcc000f8e3c3f */
[----:B------:R-:W-:Y:S01]  /*1f90*/  IMAD.U32 R144, RZ, RZ, UR8 ;  /* 0x00000008ff907e24 */ /* 0x000fe2000f8e00ff */
[----:B------:R-:W-:-:S06]  /*1fa0*/  UMOV UR8, 0x1 ;  /* 0x0000000100087882 */ /* 0x000fcc0000000000 */
.L_x_17:
[----:B------:R-:W-:-:S04]  /*1fb0*/  UISETP.LT.AND UP0, UPT, UR9, 0x1, UPT ;  /* 0x000000010900788c */ /* 0x000fc8000bf01270 */
[----:B------:R-:W-:-:S04]  /*1fc0*/  USEL UR12, UR9, 0x1, UP0 ;  /* 0x00000001090c7887 */ /* 0x000fc80008000000 */
[----:B------:R-:W-:-:S04]  /*1fd0*/  UIADD3 UR12, UR9, -UR12, URZ ;  /* 0x8000000c090c7290 */ /* 0x000fc8000fffe03f */
[----:B------:R-:W-:-:S06]  /*1fe0*/  UISETP.GE.AND UP0, UPT, UR12, 0x1, UPT ;  /* 0x000000010c00788c */ /* 0x000fcc000bf06270 */
[----:B------:R-:W-:-:S13]  /*1ff0*/  PLOP3.LUT P0, PT, PT, PT, UP0, 0x80, 0x0 ;  /* 0x000000000000781c */ /* 0x000fda0003f0f008 */
[----:B------:R-:W-:Y:S05]  /*2000*/  @!P0 BRA `(.L_x_23) ;  /* 0x0000000400f48947 */ /* 0x000fea0003800000 */
[----:B01----:R-:W-:Y:S01]  /*2010*/  IMAD.U32 R12, RZ, RZ, UR12 ;  /* 0x0000000cff0c7e24 */ /* 0x003fe2000f8e00ff */
[----:B------:R-:W-:Y:S01]  /*2020*/  ULDC UR19, c[0x0][0x50c] ;  /* 0x0001430000137ab9 */ /* 0x000fe20000000800 */
[----:B------:R-:W-:-:S07]  /*2030*/  IMAD.U32 R13, RZ, RZ, UR5 ;  /* 0x00000005ff0d7e24 */ /* 0x000fce000f8e00ff */
.L_x_31:
[----:B------:R-:W-:-:S13]  /*2040*/  ISETP.NE.AND P1, PT, R142, 0x3, PT ;  /* 0x000000038e00780c */ /* 0x000fda0003f25270 */
[----:B------:R-:W-:Y:S05]  /*2050*/  @!P1 BRA `(.L_x_24) ;  /* 0x0000000000049947 */ /* 0x000fea0003800000 */
[----:B------:R-:W-:Y:S01]  /*2060*/  BPT.TRAP 0x1 ;  /* 0x000000040000795c */ /* 0x000fe20000300000 */
.L_x_24:
[----:B------:R-:W0:Y:S01]  /*2070*/  S2UR UR12, SR_CgaCtaId ;  /* 0x00000000000c79c3 */ /* 0x000e220000008800 */
[----:B------:R-:W-:Y:S01]  /*2080*/  UMOV UR18, 0x400 ;  /* 0x0000040000127882 */ /* 0x000fe20000000000 */
[----:B------:R-:W-:Y:S01]  /*2090*/  SHF.L.U32 R140, R144, 0x1f, RZ ;  /* 0x0000001f908c7819 */ /* 0x000fe200000006ff */
[----:B0-----:R-:W-:-:S04]  /*20a0*/  ULEA UR18, UR12, UR18, 0x18 ;  /* 0x000000120c127291 */ /* 0x001fc8000f8ec03f */
[----:B------:R-:W-:-:S09]  /*20b0*/  ULEA UR12, UR11, UR18, 0x3 ;  /* 0x000000120b0c7291 */ /* 0x000fd2000f8e183f */
[----:B------:R0:W1:Y:S01]  /*20c0*/  SYNCS.PHASECHK.TRANS64.TRYWAIT P0, [UR12], R140 ;  /* 0x0000008cff0075a7 */ /* 0x000062000800014c */
[----:B------:R-:W-:Y:S05]  /*20d0*/  @!P1 BRA `(.L_x_25) ;  /* 0x0000000000049947 */ /* 0x000fea0003800000 */
[----:B------:R-:W-:Y:S01]  /*20e0*/  BPT.TRAP 0x1 ;  /* 0x000000040000795c */ /* 0x000fe20000300000 */
.L_x_25:
[----:B-1----:R-:W-:Y:S05]  /*20f0*/  @P0 BRA `(.L_x_26) ;  /* 0x0000000000080947 */ /* 0x002fea0003800000 */
[----:B------:R-:W1:Y:S02]  /*2100*/  SYNCS.PHASECHK.TRANS64.TRYWAIT P0, [UR12], R140 ;  /* 0x0000008cff0075a7 */ /* 0x000e64000800014c */
[----:B-1----:R-:W-:Y:S05]  /*2110*/  @!P0 BRA `(.L_x_27) ;  /* 0x0000007000cc8947 */ /* 0x002fea0003800000 */
.L_x_26:
[----:B------:R-:W-:Y:S01]  /*2120*/  UIADD3 UR12, UR18, 0x4100, URZ ;  /* 0x00004100120c7890 */ /* 0x000fe2000fffe03f */
[----:B------:R-:W-:Y:S01]  /*2130*/  WARPGROUP.ARRIVE ;  /* 0x00000000000079c5 */ /* 0x000fe20000000000 */
[----:B------:R-:W-:Y:S02]  /*2140*/  UISETP.NE.AND UP0, UPT, UR7, URZ, UPT ;  /* 0x0000003f0700728c */ /* 0x000fe4000bf05270 */
[----:B------:R-:W-:Y:S02]  /*2150*/  USHF.R.U32.HI UR12, URZ, 0x4, UR12 ;  /* 0x000000043f0c7899 */ /* 0x000fe4000801160c */
[----:B------:R-:W-:Y:S02]  /*2160*/  USEL UR8, UR8, URZ, !UP0 ;  /* 0x0000003f08087287 */ /* 0x000fe4000c000000 */
[----:B------:R-:W-:Y:S02]  /*2170*/  ULOP3.LUT UR7, UR12, 0x3fff, URZ, 0xc0, !UPT ;  /* 0x00003fff0c077892 */ /* 0x000fe4000f8ec03f */
[----:B------:R-:W-:-:S02]  /*2180*/  ULOP3.LUT UR12, UR10, 0x10000, URZ, 0xfc, !UPT ;  /* 0x000100000a0c7892 */ /* 0x000fc4000f8efc3f */
[----:B------:R-:W-:Y:S02]  /*2190*/  ULOP3.LUT UR7, UR7, 0x10000, URZ, 0xfc, !UPT ;  /* 0x0001000007077892 */ /* 0x000fe4000f8efc3f */
[----:B------:R-:W-:Y:S02]  /*21a0*/  UISETP.NE.U32.AND UP0, UPT, UR8, URZ, UPT ;  /* 0x0000003f0800728c */ /* 0x000fe4000bf05070 */
[----:B------:R-:W-:Y:S02]  /*21b0*/  ULEA UR12, UR11, UR12, 0x8 ;  /* 0x0000000c0b0c7291 */ /* 0x000fe4000f8e403f */
[----:B------:R-:W-:Y:S01]  /*21c0*/  ULEA UR14, UR11, UR7, 0x8 ;  /* 0x000000070b0e7291 */ /* 0x000fe2000f8e403f */
[----:B------:R-:W-:Y:S01]  /*21d0*/  UMOV UR13, 0xc0000010 ;  /* 0xc0000010000d7882 */ /* 0x000fe20000000000 */
[----:B------:R-:W-:Y:S01]  /*21e0*/  UMOV UR15, 0xc0000010 ;  /* 0xc0000010000f7882 */ /* 0x000fe20000000000 */
[----:B------:R-:W-:-:S06]  /*21f0*/  UIADD3 UR6, UR6, 0x1, URZ ;  /* 0x0000000106067890 */ /* 0x000fcc000fffe03f */
[----:B------:R-:W-:Y:S01]  /*2200*/  QGMMA.64x128x32.F32.E5M2.E5M2 R24, gdesc[UR12], R24, UP0, gsb0 ;  /* 0x01e000000c1879f3 */ /* 0x000fe2000b803818 */
[----:B------:R-:W-:-:S04]  /*2210*/  UISETP.NE.AND UP0, UPT, UR6, UR19, UPT ;  /* 0x000000130600728c */ /* 0x000fc8000bf05270 */
[----:B------:R-:W-:-:S06]  /*2220*/  USEL UR7, URZ, 0x1, UP0 ;  /* 0x000000013f077887 */ /* 0x000fcc0008000000 */
[----:B------:R-:W-:Y:S01]  /*2230*/  ISETP.NE.AND P0, PT, RZ, UR7, PT ;  /* 0x00000007ff007c0c */ /* 0x000fe2000bf05270 */
[----:B------:R-:W-:-:S12]  /*2240*/  WARPGROUP.DEPBAR.LE gsb0, 0x1 ;  /* 0x00008000000079c5 */ /* 0x000fd80000010100 */
[----:B------:R-:W-:Y:S05]  /*2250*/  @!P0 BRA `(.L_x_28) ;  /* 0x0000000400088947 */ /* 0x000fea0003800000 */
[----:B------:R-:W-:Y:S02]  /*2260*/  WARPGROUP.DEPBAR.LE gsb0, 0x0 ;  /* 0x00008000000079c5 */ /* 0x000fe40000010000 */
[----:B------:R-:W-:-:S01]  /*2270*/  FADD R143, R24, R143 ;  /* 0x0000008f188f7221 */ /* 0x000fc20000000000 */
[----:B------:R-:W-:Y:S01]  /*2280*/  FADD R138, R25, R138 ;  /* 0x0000008a198a7221 */ /* 0x000fe20000000000 */
        /* <DEDUP_REMOVED lines=62> */
[----:B------:R-:W-:-:S06]  /*2670*/  UMOV UR6, URZ ;  /* 0x0000003f00067c82 */ /* 0x000fcc0008000000 */
.L_x_28:
[----:B------:R-:W-:Y:S05]  /*2680*/  @!P1 BRA `(.L_x_29) ;  /* 0x0000000000049947 */ /* 0x000fea0003800000 */
[----:B------:R-:W-:Y:S01]  /*2690*/  BPT.TRAP 0x1 ;  /* 0x000000040000795c */ /* 0x000fe20000300000 */
.L_x_29:
[----:B------:R-:W-:-:S13]  /*26a0*/  ISETP.NE.AND P0, PT, R6, RZ, PT ;  /* 0x000000ff0600720c */ /* 0x000fda0003f05270 */
[----:B01----:R-:W-:-:S05]  /*26b0*/  @P0 LEA R140, R13, UR18, 0x3 ;  /* 0x000000120d8c0c11 */ /* 0x003fca000f8e18ff */
[----:B------:R-:W-:-:S05]  /*26c0*/  @P0 VIADD R140, R140, 0x20 ;  /* 0x000000208c8c0836 */ /* 0x000fca0000000000 */
[----:B------:R-:W-:-:S04]  /*26d0*/  @P0 PRMT R140, R5, 0x654, R140 ;  /* 0x00000654058c0816 */ /* 0x000fc8000000008c */
[----:B------:R0:W-:Y:S01]  /*26e0*/  @P0 SYNCS.ARRIVE.TRANS64.RED.A1T0 RZ, [R140+URZ], RZ ;  /* 0x000000ff8cff09a7 */ /* 0x0001e2000810043f */
[----:B------:R-:W-:-:S13]  /*26f0*/  ISETP.GT.U32.AND P0, PT, R4, 0x1, PT ;  /* 0x000000010400780c */ /* 0x000fda0003f04070 */
[----:B0-----:R-:W-:Y:S05]  /*2700*/  @P0 BRA `(.L_x_30) ;  /* 0x0000000000040947 */ /* 0x001fea0003800000 */
[----:B------:R-:W-:Y:S01]  /*2710*/  BPT.TRAP 0x1 ;  /* 0x000000040000795c */ /* 0x000fe20000300000 */
.L_x_30:
[----:B------:R-:W-:Y:S01]  /*2720*/  UIADD3 UR11, UR11, 0x1, URZ ;  /* 0x000000010b0b7890 */ /* 0x000fe2000fffe03f */
[C---:B------:R-:W-:Y:S01]  /*2730*/  ISETP.GT.AND P1, PT, R12.reuse, 0x1, PT ;  /* 0x000000010c00780c */ /* 0x040fe20003f24270 */
[----:B------:R-:W-:Y:S02]  /*2740*/  VIADD R13, R13, 0x1 ;  /* 0x000000010d0d7836 */ /* 0x000fe40000000000 */
[----:B------:R-:W-:Y:S01]  /*2750*/  UISETP.NE.AND UP0, UPT, UR11, 0x4, UPT ;  /* 0x000000040b00788c */ /* 0x000fe2000bf05270 */
[----:B------:R-:W-:Y:S02]  /*2760*/  VIADD R12, R12, 0xffffffff ;  /* 0xffffffff0c0c7836 */ /* 0x000fe40000000000 */
[C---:B------:R-:W-:Y:S01]  /*2770*/  ISETP.NE.AND P0, PT, R13.reuse, 0x4, PT ;  /* 0x000000040d00780c */ /* 0x040fe20003f05270 */
[----:B------:R-:W-:Y:S02]  /*2780*/  USEL UR8, URZ, 0x1, UP0 ;  /* 0x000000013f087887 */ /* 0x000fe40008000000 */
[----:B------:R-:W-:Y:S01]  /*2790*/  USEL UR11, UR11, URZ, UP0 ;  /* 0x0000003f0b0b7287 */ /* 0x000fe20008000000 */
[----:B------:R-:W-:-:S03]  /*27a0*/  SEL R13, R13, RZ, P0 ;  /* 0x000000ff0d0d7207 */ /* 0x000fc60000000000 */
[----:B------:R-:W-:Y:S01]  /*27b0*/  LOP3.LUT R144, R144, UR8, RZ, 0x3c, !PT ;  /* 0x0000000890907c12 */ /* 0x000fe2000f8e3cff */
[----:B------:R-:W-:Y:S01]  /*27c0*/  UMOV UR8, 0x1 ;  /* 0x0000000100087882 */ /* 0x000fe20000000000 */
[----:B------:R-:W-:Y:S06]  /*27d0*/  @P1 BRA `(.L_x_31) ;  /* 0xfffffff800181947 */ /* 0x000fec000383ffff */
.L_x_23:
[----:B------:R-:W-:Y:S01]  /*27e0*/  UISETP.NE.AND UP0, UPT, UR6, URZ, UPT ;  /* 0x0000003f0600728c */ /* 0x000fe2000bf05270 */
[----:B01----:R-:W0:Y:S03]  /*27f0*/  LDC R12, c[0x0][0x28c] ;  /* 0x0000a300ff0c7b82 */ /* 0x003e260000000800 */
[----:B------:R-:W-:-:S06]  /*2800*/  USEL UR6, URZ, 0x1, !UP0 ;  /* 0x000000013f067887 */ /* 0x000fcc000c000000 */
[----:B------:R-:W-:Y:S02]  /*2810*/  ISETP.NE.AND P0, PT, RZ, UR6, PT ;  /* 0x00000006ff007c0c */ /* 0x000fe4000bf05270 */
[----:B0-----:R-:W-:-:S11]  /*2820*/  ISETP.GE.AND P1, PT, R12, 0x1, PT ;  /* 0x000000010c00780c */ /* 0x001fd60003f26270 */
[----:B------:R-:W-:Y:S05]  /*2830*/  @!P0 BRA `(.L_x_32) ;  /* 0x0000000400048947 */ /* 0x000fea0003800000 */
[----:B------:R-:W-:Y:S02]  /*2840*/  WARPGROUP.DEPBAR.LE gsb0, 0x0 ;  /* 0x00008000000079c5 */ /* 0x000fe40000010000 */
[----:B------:R-:W-:Y:S01]  /*2850*/  FADD R143, R24, R143 ;  /* 0x0000008f188f7221 */ /* 0x000fe20000000000 */
        /* <DEDUP_REMOVED lines=62> */
[----:B------:R-:W-:-:S07]  /*2c40*/  FADD R16, R16, R87 ;  /* 0x0000005710107221 */ /* 0x000fce0000000000 */
.L_x_32:
[----:B------:R-:W-:Y:S02]  /*2c50*/  WARPGROUP.DEPBAR.LE gsb0, 0x0 ;  /* 0x00008000000079c5 */ /* 0x000fe40000010000 */
[----:B------:R-:W-:Y:S05]  /*2c60*/  @!P1 BRA `(.L_x_33) ;  /* 0x0000000000489947 */ /* 0x000fea0003800000 */
[----:B------:R-:W-:-:S13]  /*2c70*/  ISETP.NE.AND P0, PT, R142, 0x3, PT ;  /* 0x000000038e00780c */ /* 0x000fda0003f05270 */
[----:B------:R-:W-:Y:S05]  /*2c80*/  @!P0 BRA `(.L_x_34) ;  /* 0x0000000000048947 */ /* 0x000fea0003800000 */
[----:B------:R-:W-:Y:S01]  /*2c90*/  BPT.TRAP 0x1 ;  /* 0x000000040000795c */ /* 0x000fe20000300000 */
.L_x_34:
[----:B------:R-:W-:Y:S01]  /*2ca0*/  ISETP.NE.AND P0, PT, R6, RZ, PT ;  /* 0x000000ff0600720c */ /* 0x000fe20003f05270 */
[----:B------:R-:W-:Y:S01]  /*2cb0*/  UISETP.LT.AND UP1, UPT, UR9, 0x1, UPT ;  /* 0x000000010900788c */ /* 0x000fe2000bf21270 */
[----:B------:R-:W-:-:S11]  /*2cc0*/  IMAD.U32 R13, RZ, RZ, UR18 ;  /* 0x00000012ff0d7e24 */ /* 0x000fd6000f8e00ff */
[----:B------:R-:W-:-:S05]  /*2cd0*/  VOTEU.ANY UP0, P0 ;  /* 0x00000000003f7886 */ /* 0x000fca0000000100 */
[----:B------:R-:W-:-:S04]  /*2ce0*/  @UP0 USEL UR6, UR9, 0x1, UP1 ;  /* 0x0000000109060887 */ /* 0x000fc80008800000 */
[----:B------:R-:W-:-:S06]  /*2cf0*/  @UP0 UIADD3 UR6, UR5, UR9, -UR6 ;  /* 0x0000000905060290 */ /* 0x000fcc000fffe806 */
[----:B------:R-:W-:-:S04]  /*2d00*/  IMAD.U32 R12, RZ, RZ, UR6 ;  /* 0x00000006ff0c7e24 */ /* 0x000fc8000f8e00ff */
[----:B------:R-:W-:-:S05]  /*2d10*/  @P0 IMAD.SHL.U32 R12, R12, 0x8, RZ ;  /* 0x000000080c0c0824 */ /* 0x000fca00078e00ff */
[----:B------:R-:W-:-:S04]  /*2d20*/  @P0 LOP3.LUT R12, R12, 0x18, RZ, 0xc0, !PT ;  /* 0x000000180c0c0812 */ /* 0x000fc800078ec0ff */
[----:B------:R-:W-:-:S04]  /*2d30*/  @P0 IADD3 R12, R13, 0x20, R12 ;  /* 0x000000200d0c0810 */ /* 0x000fc80007ffe00c */
[----:B------:R-:W-:-:S04]  /*2d40*/  @P0 PRMT R12, R5, 0x654, R12 ;  /* 0x00000654050c0816 */ /* 0x000fc8000000000c */
[----:B------:R0:W-:Y:S01]  /*2d50*/  @P0 SYNCS.ARRIVE.TRANS64.RED.A1T0 RZ, [R12+URZ], RZ ;  /* 0x000000ff0cff09a7 */ /* 0x0001e2000810043f */
[----:B------:R-:W-:-:S13]  /*2d60*/  ISETP.GT.U32.AND P0, PT, R4, 0x1, PT ;  /* 0x000000010400780c */ /* 0x000fda0003f04070 */
[----:B0-----:R-:W-:Y:S05]  /*2d70*/  @P0 BRA `(.L_x_33) ;  /* 0x0000000000040947 */ /* 0x001fea0003800000 */
[----:B------:R-:W-:Y:S01]  /*2d80*/  BPT.TRAP 0x1 ;  /* 0x000000040000795c */ /* 0x000fe20000300000 */
.L_x_33:
[----:B------:R-:W0:Y:S01]  /*2d90*/  LDC R26, c[0x0][0x288] ;  /* 0x0000a200ff1a7b82 */ /* 0x000e220000000800 */
[----:B------:R-:W-:Y:S01]  /*2da0*/  IMAD.SHL.U32 R10, R10, 0x80, RZ ;  /* 0x000000800a0a7824 */ /* 0x000fe200078e00ff */
[--C-:B------:R-:W-:Y:S01]  /*2db0*/  SHF.R.U32.HI R12, RZ, 0x2, R0.reuse ;  /* 0x00000002ff0c7819 */ /* 0x100fe20000011600 */
[----:B------:R-:W-:Y:S01]  /*2dc0*/  IMAD.SHL.U32 R29, R11, 0x80, RZ ;  /* 0x000000800b1d7824 */ /* 0x000fe200078e00ff */
[----:B------:R-:W-:Y:S01]  /*2dd0*/  LOP3.LUT R24, R0, 0x60, RZ, 0xc0, !PT ;  /* 0x0000006000187812 */ /* 0x000fe200078ec0ff */
[----:B------:R-:W-:Y:S01]  /*2de0*/  ULDC UR6, c[0x0][0x284] ;  /* 0x0000a10000067ab9 */ /* 0x000fe20000000800 */
[----:B------:R-:W-:Y:S02]  /*2df0*/  SHF.R.U32.HI R25, RZ, 0x7, R0 ;  /* 0x00000007ff197819 */ /* 0x000fe40000011600 */
[----:B------:R-:W-:Y:S02]  /*2e00*/  LOP3.LUT R13, R12, 0x7, RZ, 0xc0, !PT ;  /* 0x000000070c0d7812 */ /* 0x000fe400078ec0ff */
[----:B------:R-:W-:-:S02]  /*2e10*/  SHF.R.U32.HI R24, RZ, 0x1, R24 ;  /* 0x00000001ff187819 */ /* 0x000fc40000011618 */
[----:B------:R-:W-:Y:S02]  /*2e20*/  LOP3.LUT R12, R25, 0x1, RZ, 0xc0, !PT ;  /* 0x00000001190c7812 */ /* 0x000fe400078ec0ff */
[----:B------:R-:W-:Y:S02]  /*2e30*/  IADD3 R27, RZ, -R24, -R13 ;  /* 0x80000018ff1b7210 */ /* 0x000fe40007ffe80d */
[----:B------:R-:W-:Y:S01]  /*2e40*/  LOP3.LUT R25, R0, 0x3, RZ, 0xc0, !PT ;  /* 0x0000000300197812 */ /* 0x000fe200078ec0ff */
[C---:B------:R-:W-:Y:S02]  /*2e50*/  IMAD.SHL.U32 R28, R12.reuse, 0x40, RZ ;  /* 0x000000400c1c7824 */ /* 0x040fe400078e00ff */
[----:B------:R-:W-:-:S03]  /*2e60*/  IMAD R12, R12, -0x40, R27 ;  /* 0xffffffc00c0c7824 */ /* 0x000fc600078e021b */
[----:B------:R-:W-:Y:S01]  /*2e70*/  LOP3.LUT R13, R28, 0x40, R13, 0xe2, !PT ;  /* 0x000000401c0d7812 */ /* 0x000fe200078ee20d */
[----:B------:R-:W-:Y:S01]  /*2e80*/  IMAD.MOV.U32 R28, RZ, RZ, -0x1 ;  /* 0xffffffffff1c7424 */ /* 0x000fe200078e00ff */
[----:B0-----:R-:W-:Y:S01]  /*2e90*/  ISETP.GE.AND P0, PT, R10, R26, PT ;  /* 0x0000001a0a00720c */ /* 0x001fe20003f06270 */
[----:B------:R-:W-:Y:S01]  /*2ea0*/  IMAD R31, R25, -0x2, R26 ;  /* 0xfffffffe191f7824 */ /* 0x000fe200078e021a */
[----:B------:R-:W-:Y:S01]  /*2eb0*/  IADD3 R34, -R29, UR6, R12 ;  /* 0x000000061d227c10 */ /* 0x000fe2000fffe10c */
[----:B------:R-:W-:Y:S01]  /*2ec0*/  IMAD.WIDE R26, R11, 0x80, RZ ;  /* 0x000000800b1a7825 */ /* 0x000fe200078e02ff */
[----:B------:R-:W-:-:S03]  /*2ed0*/  ISETP.GE.OR P0, PT, R29, UR6, P0 ;  /* 0x000000061d007c0c */ /* 0x000fc60008706670 */
[----:B------:R-:W-:Y:S01]  /*2ee0*/  IMAD.SHL.U32 R25, R0, 0x2, RZ ;  /* 0x0000000200197824 */ /* 0x000fe200078e00ff */
[----:B------:R-:W-:Y:S01]  /*2ef0*/  LOP3.LUT R35, R26, R13, R24, 0xfe, !PT ;  /* 0x0000000d1a237212 */ /* 0x000fe200078efe18 */
[----:B------:R-:W-:-:S03]  /*2f00*/  IMAD.IADD R29, R31, 0x1, -R10 ;  /* 0x000000011f1d7824 */ /* 0x000fc600078e0a0a */
[----:B------:R-:W-:-:S05]  /*2f10*/  LOP3.LUT R24, R10, 0x6, R25, 0xf8, !PT ;  /* 0x000000060a187812 */ /* 0x000fca00078ef819 */
[----:B------:R-:W-:Y:S05]  /*2f20*/  @P0 BRA `(.L_x_35) ;  /* 0x0000004400c00947 */ /* 0x000fea0003800000 */
[----:B------:R-:W0:Y:S01]  /*2f30*/  LDC.64 R32, c[0x0][0x5c8] ;  /* 0x00017200ff207b82 */ /* 0x000e220000000a00 */
[----:B------:R-:W-:Y:S01]  /*2f40*/  SHF.R.S32.HI R30, RZ, 0x1f, R7 ;  /* 0x0000001fff1e7819 */ /* 0x000fe20000011407 */
[----:B------:R-:W-:Y:S01]  /*2f50*/  ULDC.64 UR6, c[0x0][0x5d0] ;  /* 0x0001740000067ab9 */ /* 0x000fe20000000a00 */
[----:B------:R-:W-:Y:S01]  /*2f60*/  SHF.R.S32.HI R25, RZ, 0x1f, R24 ;  /* 0x0000001fff197819 */ /* 0x000fe20000011418 */
[----:B------:R-:W-:Y:S02]  /*2f70*/  BSSY B0, `(.L_x_35) ;  /* 0x000046b000007945 */ /* 0x000fe40003800000 */
[----:B------:R-:W-:-:S04]  /*2f80*/  IMAD R10, R30, UR6, RZ ;  /* 0x000000061e0a7c24 */ /* 0x000fc8000f8e02ff */
[C---:B------:R-:W-:Y:S02]  /*2f90*/  IMAD R13, R7.reuse, UR7, R10 ;  /* 0x00000007070d7c24 */ /* 0x040fe4000f8e020a */
[----:B------:R-:W-:Y:S01]  /*2fa0*/  IMAD.WIDE.U32 R10, R7, UR6, R24 ;  /* 0x00000006070a7c25 */ /* 0x000fe2000f8e0018 */
[----:B------:R-:W-:-:S03]  /*2fb0*/  ULDC.64 UR6, c[0x0][0x5c0] ;  /* 0x0001700000067ab9 */ /* 0x000fc60000000a00 */
[----:B------:R-:W-:Y:S02]  /*2fc0*/  IMAD.IADD R11, R11, 0x1, R13 ;  /* 0x000000010b0b7824 */ /* 0x000fe400078e020d */
[----:B0-----:R-:W-:-:S04]  /*2fd0*/  IMAD R12, R27, R32, RZ ;  /* 0x000000201b0c7224 */ /* 0x001fc800078e02ff */
[C---:B------:R-:W-:Y:S02]  /*2fe0*/  IMAD R31, R35.reuse, R33, R12 ;  /* 0x00000021231f7224 */ /* 0x040fe400078e020c */
[----:B------:R-:W-:-:S04]  /*2ff0*/  IMAD.WIDE.U32 R12, R35, R32, R10 ;  /* 0x00000020230c7225 */ /* 0x000fc800078e000a */
[----:B------:R-:W-:Y:S01]  /*3000*/  IMAD.IADD R13, R13, 0x1, R31 ;  /* 0x000000010d0d7824 */ /* 0x000fe200078e021f */
[----:B------:R-:W-:Y:S02]  /*3010*/  LEA R10, P0, R32, R12, 0x3 ;  /* 0x0000000c200a7211 */ /* 0x000fe400078018ff */
[----:B------:R-:W-:Y:S02]  /*3020*/  IADD3 R12, P1, R12, UR6, RZ ;  /* 0x000000060c0c7c10 */ /* 0x000fe4000ff3e0ff */
[----:B------:R-:W-:Y:S02]  /*3030*/  LEA.HI.X R11, R32, R13, R33, 0x3, P0 ;  /* 0x0000000d200b7211 */ /* 0x000fe400000f1c21 */
[----:B---3-5:R-:W-:Y:S02]  /*3040*/  FSETP.NEU.AND P0, PT, R9, RZ, PT ;  /* 0x000000ff0900720b */ /* 0x028fe40003f0d000 */
[----:B------:R-:W-:Y:S02]  /*3050*/  IADD3 R10, P3, R10, UR6, RZ ;  /* 0x000000060a0a7c10 */ /* 0x000fe4000ff7e0ff */
[----:B------:R-:W-:-:S02]  /*3060*/  IADD3.X R13, R13, UR7, RZ, P1, !PT ;  /* 0x000000070d0d7c10 */ /* 0x000fc40008ffe4ff */
[----:B------:R-:W-:-:S07]  /*3070*/  IADD3.X R11, R11, UR7, RZ, P3, !PT ;  /* 0x000000070b0b7c10 */ /* 0x000fce0009ffe4ff */
[----:B------:R-:W-:Y:S05]  /*3080*/  @!P0 BRA `(.L_x_36) ;  /* 0x00000034005c8947 */ /* 0x000fea0003800000 */
[----:B------:R-:W-:Y:S01]  /*3090*/  ULDC.64 UR6, c[0x0][0x5b8] ;  /* 0x00016e0000067ab9 */ /* 0x000fe20000000a00 */
[----:B------:R-:W-:Y:S01]  /*30a0*/  ISETP.GE.AND P0, PT, R34, 0x1, PT ;  /* 0x000000012200780c */ /* 0x000fe20003f06270 */
[----:B------:R-:W-:Y:S01]  /*30b0*/  IMAD R32, R30, UR6, RZ ;  /* 0x000000061e207c24 */ /* 0x000fe2000f8e02ff */
[----:B------:R-:W-:Y:S01]  /*30c0*/  ULDC.64 UR10, c[0x0][0x5a8] ;  /* 0x00016a00000a7ab9 */ /* 0x000fe20000000a00 */
[----:B------:R-:W-:Y:S01]  /*30d0*/  IMAD.WIDE.U32 R30, R7, UR6, R24 ;  /* 0x00000006071e7c25 */ /* 0x000fe2000f8e0018 */
[----:B------:R-:W-:Y:S01]  /*30e0*/  ISETP.LT.OR P4, PT, R29, 0x1, !P0 ;  /* 0x000000011d00780c */ /* 0x000fe20004781670 */
[----:B------:R-:W-:Y:S02]  /*30f0*/  BSSY B1, `(.L_x_37) ;  /* 0x000000c000017945 */ /* 0x000fe40003800000 */
[----:B------:R-:W-:Y:S01]  /*3100*/  IMAD R7, R7, UR7, R32 ;  /* 0x0000000707077c24 */ /* 0x000fe2000f8e0220 */
[----:B------:R-:W-:-:S03]  /*3110*/  ULDC.64 UR6, c[0x0][0x5b0] ;  /* 0x00016c0000067ab9 */ /* 0x000fc60000000a00 */
[----:B------:R-:W-:Y:S02]  /*3120*/  IMAD.IADD R31, R31, 0x1, R7 ;  /* 0x000000011f1f7824 */ /* 0x000fe400078e0207 */
[----:B------:R-:W-:Y:S02]  /*3130*/  IMAD R7, R27, UR6, RZ ;  /* 0x000000061b077c24 */ /* 0x000fe4000f8e02ff */
[----:B------:R-:W-:-:S04]  /*3140*/  IMAD.WIDE.U32 R24, R35, UR6, R30 ;  /* 0x0000000623187c25 */ /* 0x000fc8000f8e001e */
[----:B------:R-:W-:Y:S01]  /*3150*/  IMAD R7, R35, UR7, R7 ;  /* 0x0000000723077c24 */ /* 0x000fe2000f8e0207 */
[----:B------:R-:W-:-:S04]  /*3160*/  IADD3 R24, P1, R24, UR10, RZ ;  /* 0x0000000a18187c10 */ /* 0x000fc8000ff3e0ff */
[--C-:B------:R-:W-:Y:S02]  /*3170*/  IADD3.X R25, R25, UR11, R7.reuse, P1, !PT ;  /* 0x0000000b19197c10 */ /* 0x100fe40008ffe407 */
[----:B------:R-:W-:Y:S01]  /*3180*/  PRMT R7, RZ, 0x7610, R7 ;  /* 0x00007610ff077816 */ /* 0x000fe20000000007 */
[----:B------:R-:W-:Y:S06]  /*3190*/  @P4 BRA `(.L_x_38) ;  /* 0x0000000000044947 */ /* 0x000fec0003800000 */
[----:B------:R0:W5:Y:S02]  /*31a0*/  LDG.E.U8 R7, desc[UR16][R24.64] ;  /* 0x0000001018077981 */ /* 0x000164000c1e1100 */
.L_x_38:
[----:B------:R-:W-:Y:S05]  /*31b0*/  BSYNC B1 ;  /* 0x0000000000017941 */ /* 0x000fea0003800000 */
.L_x_37:
[----:B-----5:R-:W-:Y:S01]  /*31c0*/  LOP3.LUT R7, R7, 0xff, RZ, 0xc0, !PT ;  /* 0x000000ff07077812 */ /* 0x020fe200078ec0ff */
[----:B------:R-:W-:Y:S01]  /*31d0*/  BSSY B1, `(.L_x_39) ;  /* 0x000000b000017945 */ /* 0x000fe20003800000 */
[----:B------:R-:W-:Y:S02]  /*31e0*/  ISETP.LT.OR P3, PT, R29, 0x2, !P0 ;  /* 0x000000021d00780c */ /* 0x000fe40004761670 */
[----:B------:R-:W-:-:S05]  /*31f0*/  F2FP.F16.E5M2.UNPACK_B R7, R7 ;  /* 0x00000007ff07723e */ /* 0x000fca00020004ff */
[----:B------:R-:W-:Y:S01]  /*3200*/  HADD2.F32 R32, -RZ, R7.H0_H0 ;  /* 0x20000007ff207230 */ /* 0x000fe20000004100 */
[----:B------:R-:W-:-:S04]  /*3210*/  PRMT R7, RZ, 0x7610, R7 ;  /* 0x00007610ff077816 */ /* 0x000fc80000000007 */
[----:B------:R-:W-:-:S04]  /*3220*/  FMUL R32, R32, R9 ;  /* 0x0000000920207220 */ /* 0x000fc80000400000 */
[----:B--2---:R-:W-:-:S05]  /*3230*/  FFMA R32, R143, R8, R32 ;  /* 0x000000088f207223 */ /* 0x004fca0000000020 */
[----:B------:R-:W-:-:S05]  /*3240*/  F2FP.SATFINITE.E5M2.F32.PACK_AB_MERGE_C R33, RZ, R32, RZ ;  /* 0x00000020ff21723e */ /* 0x000fca00048060ff */
[----:B------:R1:W-:Y:S01]  /*3250*/  @!P4 STG.E.U8 desc[UR16][R12.64], R33 ;  /* 0x000000210c00c986 */ /* 0x0003e2000c101110 */
[----:B------:R-:W-:Y:S05]  /*3260*/  @P3 BRA `(.L_x_40) ;  /* 0x0000000000043947 */ /* 0x000fea0003800000 */
[----:B------:R2:W5:Y:S02]  /*3270*/  LDG.E.U8 R7, desc[UR16][R24.64+0x1] ;  /* 0x0000011018077981 */ /* 0x000564000c1e1100 */
.L_x_40:
[----:B------:R-:W-:Y:S05]  /*3280*/  BSYNC B1 ;  /* 0x0000000000017941 */ /* 0x000fea0003800000 */
.L_x_39:
[----:B-----5:R-:W-:Y:S01]  /*3290*/  LOP3.LUT R7, R7, 0xff, RZ, 0xc0, !PT ;  /* 0x000000ff07077812 */ /* 0x020fe200078ec0ff */
[----:B------:R-:W-:Y:S01]  /*32a0*/  BSSY B1, `(.L_x_41) ;  /* 0x0000013000017945 */ /* 0x000fe20003800000 */
[----:B-1----:R-:W-:Y:S02]  /*32b0*/  IADD3 R33, P1, R35, 0x8, RZ ;  /* 0x0000000823217810 */ /* 0x002fe40007f3e0ff */
[----:B------:R-:W-:-:S03]  /*32c0*/  F2FP.F16.E5M2.UNPACK_B R7, R7 ;  /* 0x00000007ff07723e */ /* 0x000fc600020004ff */
[----:B------:R-:W-:Y:S01]  /*32d0*/  IMAD.X R27, RZ, RZ, R27, P1 ;  /* 0x000000ffff1b7224 */ /* 0x000fe200008e061b */
[----:B------:R-:W-:Y:S01]  /*32e0*/  ISETP.GE.AND P1, PT, R34, 0x9, PT ;  /* 0x000000092200780c */ /* 0x000fe20003f26270 */
[----:B------:R-:W-:Y:S02]  /*32f0*/  HADD2.F32 R26, -RZ, R7.H0_H0 ;  /* 0x20000007ff1a7230 */ /* 0x000fe40000004100 */
[----:B------:R-:W-:Y:S01]  /*3300*/  IMAD.WIDE.U32 R30, R33, UR6, R30 ;  /* 0x00000006211e7c25 */ /* 0x000fe2000f8e001e */
[----:B------:R-:W-:-:S03]  /*3310*/  ISETP.LT.OR P5, PT, R29, 0x1, !P1 ;  /* 0x000000011d00780c */ /* 0x000fc60004fa1670 */
[----:B------:R-:W-:Y:S01]  /*3320*/  FMUL R7, R26, R9 ;  /* 0x000000091a077220 */ /* 0x000fe20000400000 */
[----:B------:R-:W-:-:S03]  /*3330*/  IMAD R26, R27, UR6, RZ ;  /* 0x000000061b1a7c24 */ /* 0x000fc6000f8e02ff */
[----:B------:R-:W-:Y:S01]  /*3340*/  FFMA R7, R138, R8, R7 ;  /* 0x000000088a077223 */ /* 0x000fe20000000007 */
[----:B------:R-:W-:Y:S01]  /*3350*/  IMAD R33, R33, UR7, R26 ;  /* 0x0000000721217c24 */ /* 0x000fe2000f8e021a */
[----:B------:R-:W-:-:S03]  /*3360*/  IADD3 R26, P4, R30, UR10, RZ ;  /* 0x0000000a1e1a7c10 */ /* 0x000fc6000ff9e0ff */
[----:B------:R-:W-:Y:S02]  /*3370*/  F2FP.SATFINITE.E5M2.F32.PACK_AB_MERGE_C R35, RZ, R7, RZ ;  /* 0x00000007ff23723e */ /* 0x000fe400048060ff */
[----:B------:R-:W-:Y:S02]  /*3380*/  IADD3.X R27, R31, UR11, R33, P4, !PT ;  /* 0x0000000b1f1b7c10 */ /* 0x000fe4000a7fe421 */
[----:B------:R-:W-:Y:S01]  /*3390*/  PRMT R7, RZ, 0x7610, R7 ;  /* 0x00007610ff077816 */ /* 0x000fe20000000007 */
[----:B------:R1:W-:Y:S01]  /*33a0*/  @!P3 STG.E.U8 desc[UR16][R12.64+0x1], R35 ;  /* 0x000001230c00b986 */ /* 0x0003e2000c101110 */
[----:B------:R-:W-:Y:S05]  /*33b0*/  @P5 BRA `(.L_x_42) ;  /* 0x0000000000045947 */ /* 0x000fea0003800000 */
[----:B------:R3:W5:Y:S02]  /*33c0*/  LDG.E.U8 R7, desc[UR16][R26.64] ;  /* 0x000000101a077981 */ /* 0x000764000c1e1100 */
.L_x_42:
[----:B------:R-:W-:Y:S05]  /*33d0*/  BSYNC B1 ;  /* 0x0000000000017941 */ /* 0x000fea0003800000 */
.L_x_41:
[----:B-----5:R-:W-:Y:S01]  /*33e0*/  LOP3.LUT R7, R7, 0xff, RZ, 0xc0, !PT ;  /* 0x000000ff07077812 */ /* 0x020fe200078ec0ff */
[----:B------:R-:W-:Y:S01]  /*33f0*/  BSSY B1, `(.L_x_43) ;  /* 0x000000b000017945 */ /* 0x000fe20003800000 */
[----:B------:R-:W-:Y:S02]  /*3400*/  ISETP.LT.OR P3, PT, R29, 0x2, !P1 ;  /* 0x000000021d00780c */ /* 0x000fe40004f61670 */
[----:B------:R-:W-:-:S05]  /*3410*/  F2FP.F16.E5M2.UNPACK_B R7, R7 ;  /* 0x00000007ff07723e */ /* 0x000fca00020004ff */
[----:B------:R-:W-:Y:S01]  /*3420*/  HADD2.F32 R30, -RZ, R7.H0_H0 ;  /* 0x20000007ff1e7230 */ /* 0x000fe20000004100 */
[----:B------:R-:W-:-:S04]  /*3430*/  PRMT R7, RZ, 0x7610, R7 ;  /* 0x00007610ff077816 */ /* 0x000fc80000000007 */
[----:B------:R-:W-:-:S04]  /*3440*/  FMUL R30, R30, R9 ;  /* 0x000000091e1e7220 */ /* 0x000fc80000400000 */
[----:B------:R-:W-:-:S05]  /*3450*/  FFMA R30, R141, R8, R30 ;  /* 0x000000088d1e7223 */ /* 0x000fca000000001e */
[----:B------:R-:W-:-:S05]  /*3460*/  F2FP.SATFINITE.E5M2.F32.PACK_AB_MERGE_C R31, RZ, R30, RZ ;  /* 0x0000001eff1f723e */ /* 0x000fca00048060ff */
[----:B------:R4:W-:Y:S01]  /*3470*/  @!P5 STG.E.U8 desc[UR16][R10.64], R31 ;  /* 0x0000001f0a00d986 */ /* 0x0009e2000c101110 */
[----:B------:R-:W-:Y:S05]  /*3480*/  @P3 BRA `(.L_x_44) ;  /* 0x0000000000043947 */ /* 0x000fea0003800000 */
[----:B------:R0:W5:Y:S02]  /*3490*/  LDG.E.U8 R7, desc[UR16][R26.64+0x1] ;  /* 0x000001101a077981 */ /* 0x000164000c1e1100 */
.L_x_44:
[----:B------:R-:W-:Y:S05]  /*34a0*/  BSYNC B1 ;  /* 0x0000000000017941 */ /* 0x000fea0003800000 */
.L_x_43:
[----:B-----5:R-:W-:Y:S01]  /*34b0*/  LOP3.LUT R7, R7, 0xff, RZ, 0xc0, !PT ;  /* 0x000000ff07077812 */ /* 0x020fe200078ec0ff */
[----:B------:R-:W-:Y:S01]  /*34c0*/  BSSY B1, `(.L_x_45) ;  /* 0x000000b000017945 */ /* 0x000fe20003800000 */
[----:B------:R-:W-:Y:S02]  /*34d0*/  ISETP.LT.OR P4, PT, R29, 0x9, !P0 ;  /* 0x000000091d00780c */ /* 0x000fe40004781670 */
[----:B------:R-:W-:-:S05]  /*34e0*/  F2FP.F16.E5M2.UNPACK_B R7, R7 ;  /* 0x00000007ff07723e */ /* 0x000fca00020004ff */
[----:B------:R-:W-:-:S05]  /*34f0*/  HADD2.F32 R30, -RZ, R7.H0_H0 ;  /* 0x20000007ff1e7230 */ /* 0x000fca0000004100 */
[----:B------:R-:W-:-:S04]  /*3500*/  FMUL R7, R30, R9 ;  /* 0x000000091e077220 */ /* 0x000fc80000400000 */
[----:B------:R-:W-:-:S05]  /*3510*/  FFMA R7, R136, R8, R7 ;  /* 0x0000000888077223 */ /* 0x000fca0000000007 */
[----:B----4-:R-:W-:Y:S02]  /*3520*/  F2FP.SATFINITE.E5M2.F32.PACK_AB_MERGE_C R31, RZ, R7, RZ ;  /* 0x00000007ff1f723e */ /* 0x010fe400048060ff */
[----:B------:R-:W-:-:S03]  /*3530*/  PRMT R7, RZ, 0x7610, R7 ;  /* 0x00007610ff077816 */ /* 0x000fc60000000007 */
[----:B------:R4:W-:Y:S01]  /*3540*/  @!P3 STG.E.U8 desc[UR16][R10.64+0x1], R31 ;  /* 0x0000011f0a00b986 */ /* 0x0009e2000c101110 */
[----:B------:R-:W-:Y:S05]  /*3550*/  @P4 BRA `(.L_x_46) ;  /* 0x0000000000044947 */ /* 0x000fea0003800000 */
[----:B------:R0:W5:Y:S02]  /*3560*/  LDG.E.U8 R7, desc[UR16][R24.64+0x8] ;  /* 0x0000081018077981 */ /* 0x000164000c1e1100 */
.L_x_46:
[----:B------:R-:W-:Y:S05]  /*3570*/  BSYNC B1 ;  /* 0x0000000000017941 */ /* 0x000fea0003800000 */
.L_x_45:
        /* <DEDUP_REMOVED lines=8> */
[----:B----4-:R-:W-:-:S05]  /*3600*/  F2FP.SATFINITE.E5M2.F32.PACK_AB_MERGE_C R31, RZ, R30, RZ ;  /* 0x0000001eff1f723e */ /* 0x010fca00048060ff */
[----:B------:R4:W-:Y:S01]  /*3610*/  @!P4 STG.E.U8 desc[UR16][R12.64+0x8], R31 ;  /* 0x0000081f0c00c986 */ /* 0x0009e2000c101110 */
[----:B------:R-:W-:Y:S05]  /*3620*/  @P3 BRA `(.L_x_48) ;  /* 0x0000000000043947 */ /* 0x000fea0003800000 */
[----:B------:R0:W5:Y:S02]  /*3630*/  LDG.E.U8 R7, desc[UR16][R24.64+0x9] ;  /* 0x0000091018077981 */ /* 0x000164000c1e1100 */
.L_x_48:
[----:B------:R-:W-:Y:S05]  /*3640*/  BSYNC B1 ;  /* 0x0000000000017941 */ /* 0x000fea0003800000 */
.L_x_47:
        /* <DEDUP_REMOVED lines=12> */
.L_x_50:
[----:B------:R-:W-:Y:S05]  /*3710*/  BSYNC B1 ;  /* 0x0000000000017941 */ /* 0x000fea0003800000 */
.L_x_49:
        /* <DEDUP_REMOVED lines=12> */
.L_x_52:
[----:B------:R-:W-:Y:S05]  /*37e0*/  BSYNC B1 ;  /* 0x0000000000017941 */ /* 0x000fea0003800000 */
.L_x_51:
        /* <DEDUP_REMOVED lines=12> */
.L_x_54:
[----:B------:R-:W-:Y:S05]  /*38b0*/  BSYNC B1 ;  /* 0x0000000000017941 */ /* 0x000fea0003800000 */
.L_x_53:
        /* <DEDUP_REMOVED lines=12> */
.L_x_56:
[----:B------:R-:W-:Y:S05]  /*3980*/  BSYNC B1 ;  /* 0x0000000000017941 */ /* 0x000fea0003800000 */
.L_x_55:
        /* <DEDUP_REMOVED lines=12> */
.L_x_58:
[----:B------:R-:W-:Y:S05]  /*3a50*/  BSYNC B1 ;  /* 0x0000000000017941 */ /* 0x000fea0003800000 */
.L_x_57:
        /* <DEDUP_REMOVED lines=12> */
.L_x_60:
[----:B------:R-:W-:Y:S05]  /*3b20*/  BSYNC B1 ;  /* 0x0000000000017941 */ /* 0x000fea0003800000 */
.L_x_59:
        /* <DEDUP_REMOVED lines=12> */
.L_x_62:
[----:B------:R-:W-:Y:S05]  /*3bf0*/  BSYNC B1 ;  /* 0x0000000000017941 */ /* 0x000fea0003800000 */
.L_x_61:
        /* <DEDUP_REMOVED lines=12> */
.L_x_64:
[----:B------:R-:W-:Y:S05]  /*3cc0*/  BSYNC B1 ;  /* 0x0000000000017941 */ /* 0x000fea0003800000 */
.L_x_63:
        /* <DEDUP_REMOVED lines=12> */
.L_x_66:
[----:B------:R-:W-:Y:S05]  /*3d90*/  BSYNC B1 ;  /* 0x0000000000017941 */ /* 0x000fea0003800000 */
.L_x_65:
        /* <DEDUP_REMOVED lines=12> */
.L_x_68:
[----:B------:R-:W-:Y:S05]  /*3e60*/  BSYNC B1 ;  /* 0x0000000000017941 */ /* 0x000fea0003800000 */
.L_x_67:
        /* <DEDUP_REMOVED lines=12> */
.L_x_70:
[----:B------:R-:W-:Y:S05]  /*3f30*/  BSYNC B1 ;  /* 0x0000000000017941 */ /* 0x000fea0003800000 */
.L_x_69:
        /* <DEDUP_REMOVED lines=12> */
.L_x_72:
[----:B------:R-:W-:Y:S05]  /*4000*/  BSYNC B1 ;  /* 0x0000000000017941 */ /* 0x000fea0003800000 */
.L_x_71:
        /* <DEDUP_REMOVED lines=12> */
.L_x_74:
[----:B------:R-:W-:Y:S05]  /*40d0*/  BSYNC B1 ;  /* 0x0000000000017941 */ /* 0x000fea0003800000 */
.L_x_73:
        /* <DEDUP_REMOVED lines=12> */
.L_x_76:
[----:B------:R-:W-:Y:S05]  /*41a0*/  BSYNC B1 ;  /* 0x0000000000017941 */ /* 0x000fea0003800000 */
.L_x_75:
        /* <DEDUP_REMOVED lines=12> */
.L_x_78:
[----:B------:R-:W-:Y:S05]  /*4270*/  BSYNC B1 ;  /* 0x0000000000017941 */ /* 0x000fea0003800000 */
.L_x_77:
        /* <DEDUP_REMOVED lines=12> */
.L_x_80:
[----:B------:R-:W-:Y:S05]  /*4340*/  BSYNC B1 ;  /* 0x0000000000017941 */ /* 0x000fea0003800000 */
.L_x_79:
        /* <DEDUP_REMOVED lines=12> */
.L_x_82:
[----:B------:R-:W-:Y:S05]  /*4410*/  BSYNC B1 ;  /* 0x0000000000017941 */ /* 0x000fea0003800000 */
.L_x_81:
        /* <DEDUP_REMOVED lines=12> */
.L_x_84:
[----:B------:R-:W-:Y:S05]  /*44e0*/  BSYNC B1 ;  /* 0x0000000000017941 */ /* 0x000fea0003800000 */
.L_x_83:
        /* <DEDUP_REMOVED lines=12> */
.L_x_86:
[----:B------:R-:W-:Y:S05]  /*45b0*/  BSYNC B1 ;  /* 0x0000000000017941 */ /* 0x000fea0003800000 */
.L_x_85:
        /* <DEDUP_REMOVED lines=12> */
.L_x_88:
[----:B------:R-:W-:Y:S05]  /*4680*/  BSYNC B1 ;  /* 0x0000000000017941 */ /* 0x000fea0003800000 */
.L_x_87:
        /* <DEDUP_REMOVED lines=12> */
.L_x_90:
[----:B------:R-:W-:Y:S05]  /*4750*/  BSYNC B1 ;  /* 0x0000000000017941 */ /* 0x000fea0003800000 */
.L_x_89:
        /* <DEDUP_REMOVED lines=12> */
.L_x_92:
[----:B------:R-:W-:Y:S05]  /*4820*/  BSYNC B1 ;  /* 0x0000000000017941 */ /* 0x000fea0003800000 */
.L_x_91:
        /* <DEDUP_REMOVED lines=12> */
.L_x_94:
[----:B------:R-:W-:Y:S05]  /*48f0*/  BSYNC B1 ;  /* 0x0000000000017941 */ /* 0x000fea0003800000 */
.L_x_93:
        /* <DEDUP_REMOVED lines=12> */
.L_x_96:
[----:B------:R-:W-:Y:S05]  /*49c0*/  BSYNC B1 ;  /* 0x0000000000017941 */ /* 0x000fea0003800000 */
.L_x_95:
        /* <DEDUP_REMOVED lines=12> */
.L_x_98:
[----:B------:R-:W-:Y:S05]  /*4a90*/  BSYNC B1 ;  /* 0x0000000000017941 */ /* 0x000fea0003800000 */
.L_x_97:
        /* <DEDUP_REMOVED lines=12> */
.L_x_100:
[----:B------:R-:W-:Y:S05]  /*4b60*/  BSYNC B1 ;  /* 0x0000000000017941 */ /* 0x000fea0003800000 */
.L_x_99:
        /* <DEDUP_REMOVED lines=12> */
.L_x_102:
[----:B------:R-:W-:Y:S05]  /*4c30*/  BSYNC B1 ;  /* 0x0000000000017941 */ /* 0x000fea0003800000 */
.L_x_101:
        /* <DEDUP_REMOVED lines=12> */
.L_x_104:
[----:B------:R-:W-:Y:S05]  /*4d00*/  BSYNC B1 ;  /* 0x0000000000017941 */ /* 0x000fea0003800000 */
.L_x_103:
        /* <DEDUP_REMOVED lines=12> */
.L_x_106:
[----:B------:R-:W-:Y:S05]  /*4dd0*/  BSYNC B1 ;  /* 0x0000000000017941 */ /* 0x000fea0003800000 */
.L_x_105:
        /* <DEDUP_REMOVED lines=12> */
.L_x_108:
[----:B------:R-:W-:Y:S05]  /*4ea0*/  BSYNC B1 ;  /* 0x0000000000017941 */ /* 0x000fea0003800000 */
.L_x_107:
        /* <DEDUP_REMOVED lines=12> */
.L_x_110:
[----:B------:R-:W-:Y:S05]  /*4f70*/  BSYNC B1 ;  /* 0x0000000000017941 */ /* 0x000fea0003800000 */
.L_x_109:
        /* <DEDUP_REMOVED lines=12> */
.L_x_112:
[----:B------:R-:W-:Y:S05]  /*5040*/  BSYNC B1 ;  /* 0x0000000000017941 */ /* 0x000fea0003800000 */
.L_x_111:
        /* <DEDUP_REMOVED lines=12> */
.L_x_114:
[----:B------:R-:W-:Y:S05]  /*5110*/  BSYNC B1 ;  /* 0x0000000000017941 */ /* 0x000fea0003800000 */
.L_x_113:
        /* <DEDUP_REMOVED lines=12> */
.L_x_116:
[----:B------:R-:W-:Y:S05]  /*51e0*/  BSYNC B1 ;  /* 0x0000000000017941 */ /* 0x000fea0003800000 */
.L_x_115:
        /* <DEDUP_REMOVED lines=12> */
.L_x_118:
[----:B------:R-:W-:Y:S05]  /*52b0*/  BSYNC B1 ;  /* 0x0000000000017941 */ /* 0x000fea0003800000 */
.L_x_117:
        /* <DEDUP_REMOVED lines=12> */
.L_x_120:
[----:B------:R-:W-:Y:S05]  /*5380*/  BSYNC B1 ;  /* 0x0000000000017941 */ /* 0x000fea0003800000 */
.L_x_119:
        /* <DEDUP_REMOVED lines=12> */
.L_x_122:
[----:B------:R-:W-:Y:S05]  /*5450*/  BSYNC B1 ;  /* 0x0000000000017941 */ /* 0x000fea0003800000 */
.L_x_121:
        /* <DEDUP_REMOVED lines=12> */
.L_x_124:
[----:B------:R-:W-:Y:S05]  /*5520*/  BSYNC B1 ;  /* 0x0000000000017941 */ /* 0x000fea0003800000 */
.L_x_123:
        /* <DEDUP_REMOVED lines=12> */
.L_x_126:
[----:B------:R-:W-:Y:S05]  /*55f0*/  BSYNC B1 ;  /* 0x0000000000017941 */ /* 0x000fea0003800000 */
.L_x_125:
        /* <DEDUP_REMOVED lines=12> */
.L_x_128:
[----:B------:R-:W-:Y:S05]  /*56c0*/  BSYNC B1 ;  /* 0x0000000000017941 */ /* 0x000fea0003800000 */
.L_x_127:
        /* <DEDUP_REMOVED lines=12> */
.L_x_130:
[----:B------:R-:W-:Y:S05]  /*5790*/  BSYNC B1 ;  /* 0x0000000000017941 */ /* 0x000fea0003800000 */
.L_x_129:
        /* <DEDUP_REMOVED lines=12> */
.L_x_132:
[----:B------:R-:W-:Y:S05]  /*5860*/  BSYNC B1 ;  /* 0x0000000000017941 */ /* 0x000fea0003800000 */
.L_x_131:
        /* <DEDUP_REMOVED lines=12> */
.L_x_134:
[----:B------:R-:W-:Y:S05]  /*5930*/  BSYNC B1 ;  /* 0x0000000000017941 */ /* 0x000fea0003800000 */
.L_x_133:
        /* <DEDUP_REMOVED lines=12> */
.L_x_136:
[----:B------:R-:W-:Y:S05]  /*5a00*/  BSYNC B1 ;  /* 0x0000000000017941 */ /* 0x000fea0003800000 */
.L_x_135:
        /* <DEDUP_REMOVED lines=12> */
.L_x_138:
[----:B------:R-:W-:Y:S05]  /*5ad0*/  BSYNC B1 ;  /* 0x0000000000017941 */ /* 0x000fea0003800000 */
.L_x_137:
        /* <DEDUP_REMOVED lines=12> */
.L_x_140:
[----:B------:R-:W-:Y:S05]  /*5ba0*/  BSYNC B1 ;  /* 0x0000000000017941 */ /* 0x000fea0003800000 */
.L_x_139:
        /* <DEDUP_REMOVED lines=12> */
.L_x_142:
[----:B------:R-:W-:Y:S05]  /*5c70*/  BSYNC B1 ;  /* 0x0000000000017941 */ /* 0x000fea0003800000 */
.L_x_141:
        /* <DEDUP_REMOVED lines=12> */
.L_x_144:
[----:B------:R-:W-:Y:S05]  /*5d40*/  BSYNC B1 ;  /* 0x0000000000017941 */ /* 0x000fea0003800000 */
.L_x_143:
        /* <DEDUP_REMOVED lines=12> */
.L_x_146:
[----:B------:R-:W-:Y:S05]  /*5e10*/  BSYNC B1 ;  /* 0x0000000000017941 */ /* 0x000fea0003800000 */
.L_x_145:
        /* <DEDUP_REMOVED lines=12> */
.L_x_148:
[----:B------:R-:W-:Y:S05]  /*5ee0*/  BSYNC B1 ;  /* 0x0000000000017941 */ /* 0x000fea0003800000 */
.L_x_147:
        /* <DEDUP_REMOVED lines=12> */
.L_x_150:
[----:B------:R-:W-:Y:S05]  /*5fb0*/  BSYNC B1 ;  /* 0x0000000000017941 */ /* 0x000fea0003800000 */
.L_x_149:
        /* <DEDUP_REMOVED lines=12> */
.L_x_152:
[----:B------:R-:W-:Y:S05]  /*6080*/  BSYNC B1 ;  /* 0x0000000000017941 */ /* 0x000fea0003800000 */
.L_x_151:
        /* <DEDUP_REMOVED lines=12> */
.L_x_154:
[----:B------:R-:W-:Y:S05]  /*6150*/  BSYNC B1 ;  /* 0x0000000000017941 */ /* 0x000fea0003800000 */
.L_x_153:
        /* <DEDUP_REMOVED lines=8> */
[----:B0-----:R-:W-:-:S05]  /*61e0*/  F2FP.SATFINITE.E5M2.F32.PACK_AB_MERGE_C R19, RZ, R20, RZ ;  /* 0x00000014ff13723e */ /* 0x001fca00048060ff */
[----:B------:R0:W-:Y:S01]  /*61f0*/  @!P4 STG.E.U8 desc[UR16][R10.64+0x70], R19 ;  /* 0x000070130a00c986 */ /* 0x0001e2000c101110 */
[----:B------:R-:W-:Y:S05]  /*6200*/  @P3 BRA `(.L_x_156) ;  /* 0x0000000000043947 */ /* 0x000fea0003800000 */
[----:B------:R0:W5:Y:S02]  /*6210*/  LDG.E.U8 R7, desc[UR16][R26.64+0x71] ;  /* 0x000071101a077981 */ /* 0x000164000c1e1100 */
.L_x_156:
[----:B------:R-:W-:Y:S05]  /*6220*/  BSYNC B1 ;  /* 0x0000000000017941 */ /* 0x000fea0003800000 */
.L_x_155:
[----:B-----5:R-:W-:Y:S01]  /*6230*/  LOP3.LUT R7, R7, 0xff, RZ, 0xc0, !PT ;  /* 0x000000ff07077812 */ /* 0x020fe200078ec0ff */
[----:B------:R-:W-:Y:S01]  /*6240*/  BSSY B1, `(.L_x_157) ;  /* 0x000000b000017945 */ /* 0x000fe20003800000 */
[----:B------:R-:W-:Y:S02]  /*6250*/  ISETP.LT.OR P4, PT, R29, 0x79, !P0 ;  /* 0x000000791d00780c */ /* 0x000fe40004781670 */
[----:B------:R-:W-:-:S05]  /*6260*/  F2FP.F16.E5M2.UNPACK_B R7, R7 ;  /* 0x00000007ff07723e */ /* 0x000fca00020004ff */
[----:B------:R-:W-:-:S05]  /*6270*/  HADD2.F32 R20, -RZ, R7.H0_H0 ;  /* 0x20000007ff147230 */ /* 0x000fca0000004100 */
[----:B------:R-:W-:-:S04]  /*6280*/  FMUL R7, R20, R9 ;  /* 0x0000000914077220 */ /* 0x000fc80000400000 */
[----:B------:R-:W-:-:S05]  /*6290*/  FFMA R7, R18, R8, R7 ;  /* 0x0000000812077223 */ /* 0x000fca0000000007 */
[----:B0-----:R-:W-:Y:S02]  /*62a0*/  F2FP.SATFINITE.E5M2.F32.PACK_AB_MERGE_C R19, RZ, R7, RZ ;  /* 0x00000007ff13723e */ /* 0x001fe400048060ff */
[----:B------:R-:W-:-:S03]  /*62b0*/  PRMT R7, RZ, 0x7610, R7 ;  /* 0x00007610ff077816 */ /* 0x000fc60000000007 */
[----:B------:R0:W-:Y:S01]  /*62c0*/  @!P3 STG.E.U8 desc[UR16][R10.64+0x71], R19 ;  /* 0x000071130a00b986 */ /* 0x0001e2000c101110 */
[----:B------:R-:W-:Y:S05]  /*62d0*/  @P4 BRA `(.L_x_158) ;  /* 0x0000000000044947 */ /* 0x000fea0003800000 */
[----:B------:R0:W5:Y:S02]  /*62e0*/  LDG.E.U8 R7, desc[UR16][R24.64+0x78] ;  /* 0x0000781018077981 */ /* 0x000164000c1e1100 */
.L_x_158:
[----:B------:R-:W-:Y:S05]  /*62f0*/  BSYNC B1 ;  /* 0x0000000000017941 */ /* 0x000fea0003800000 */
.L_x_157:
        /* <DEDUP_REMOVED lines=12> */
.L_x_160:
[----:B------:R-:W-:Y:S05]  /*63c0*/  BSYNC B1 ;  /* 0x0000000000017941 */ /* 0x000fea0003800000 */
.L_x_159:
        /* <DEDUP_REMOVED lines=12> */
.L_x_162:
[----:B------:R-:W-:Y:S05]  /*6490*/  BSYNC B1 ;  /* 0x0000000000017941 */ /* 0x000fea0003800000 */
.L_x_161:
[----:B-----5:R-:W-:Y:S01]  /*64a0*/  LOP3.LUT R7, R7, 0xff, RZ, 0xc0, !PT ;  /* 0x000000ff07077812 */ /* 0x020fe200078ec0ff */
[----:B------:R-:W-:Y:S01]  /*64b0*/  BSSY B1, `(.L_x_163) ;  /* 0x000000b000017945 */ /* 0x000fe20003800000 */
[----:B------:R-:W-:Y:S02]  /*64c0*/  ISETP.LT.OR P1, PT, R29, 0x7a, !P1 ;  /* 0x0000007a1d00780c */ /* 0x000fe40004f21670 */
[----:B------:R-:W-:-:S05]  /*64d0*/  F2FP.F16.E5M2.UNPACK_B R7, R7 ;  /* 0x00000007ff07723e */ /* 0x000fca00020004ff */
[----:B01----:R-:W-:Y:S01]  /*64e0*/  HADD2.F32 R12, -RZ, R7.H0_H0 ;  /* 0x20000007ff0c7230 */ /* 0x003fe20000004100 */
[----:B------:R-:W-:-:S04]  /*64f0*/  PRMT R7, RZ, 0x7610, R7 ;  /* 0x00007610ff077816 */ /* 0x000fc80000000007 */
[----:B------:R-:W-:-:S04]  /*6500*/  FMUL R12, R12, R9 ;  /* 0x000000090c0c7220 */ /* 0x000fc80000400000 */
[----:B------:R-:W-:-:S05]  /*6510*/  FFMA R12, R17, R8, R12 ;  /* 0x00000008110c7223 */ /* 0x000fca000000000c */
[----:B------:R-:W-:-:S05]  /*6520*/  F2FP.SATFINITE.E5M2.F32.PACK_AB_MERGE_C R13, RZ, R12, RZ ;  /* 0x0000000cff0d723e */ /* 0x000fca00048060ff */
[----:B------:R0:W-:Y:S01]  /*6530*/  @!P3 STG.E.U8 desc[UR16][R10.64+0x78], R13 ;  /* 0x0000780d0a00b986 */ /* 0x0001e2000c101110 */
[----:B------:R-:W-:Y:S05]  /*6540*/  @P1 BRA `(.L_x_164) ;  /* 0x0000000000041947 */ /* 0x000fea0003800000 */
[----:B------:R1:W5:Y:S02]  /*6550*/  LDG.E.U8 R7, desc[UR16][R26.64+0x79] ;  /* 0x000079101a077981 */ /* 0x000364000c1e1100 */
.L_x_164:
[----:B------:R-:W-:Y:S05]  /*6560*/  BSYNC B1 ;  /* 0x0000000000017941 */ /* 0x000fea0003800000 */
.L_x_163:
[----:B------:R-:W-:Y:S05]  /*6570*/  @P1 BRA `(.L_x_165) ;  /* 0x0000001000281947 */ /* 0x000fea0003800000 */
[----:B-----5:R-:W-:-:S04]  /*6580*/  LOP3.LUT R7, R7, 0xff, RZ, 0xc0, !PT ;  /* 0x000000ff07077812 */ /* 0x020fc800078ec0ff */
[----:B------:R-:W-:-:S05]  /*6590*/  F2FP.F16.E5M2.UNPACK_B R7, R7 ;  /* 0x00000007ff07723e */ /* 0x000fca00020004ff */
[----:B------:R-:W-:-:S05]  /*65a0*/  HADD2.F32 R12, -RZ, R7.H0_H0 ;  /* 0x20000007ff0c7230 */ /* 0x000fca0000004100 */
[----:B------:R-:W-:-:S04]  /*65b0*/  FMUL R7, R12, R9 ;  /* 0x000000090c077220 */ /* 0x000fc80000400000 */
[----:B------:R-:W-:-:S05]  /*65c0*/  FFMA R7, R16, R8, R7 ;  /* 0x0000000810077223 */ /* 0x000fca0000000007 */
[----:B------:R-:W-:-:S05]  /*65d0*/  F2FP.SATFINITE.E5M2.F32.PACK_AB_MERGE_C R7, RZ, R7, RZ ;  /* 0x00000007ff07723e */ /* 0x000fca00048060ff */
[----:B------:R0:W-:Y:S01]  /*65e0*/  STG.E.U8 desc[UR16][R10.64+0x79], R7 ;  /* 0x000079070a007986 */ /* 0x0001e2000c101110 */
[----:B------:R-:W-:Y:S05]  /*65f0*/  BRA `(.L_x_165) ;  /* 0x0000001000087947 */ /* 0x000fea0003800000 */
.L_x_36:
[----:B------:R-:W-:Y:S01]  /*6600*/  ISETP.GE.AND P1, PT, R34, 0x1, PT ;  /* 0x000000012200780c */ /* 0x000fe20003f26270 */
[-C--:B--2---:R-:W-:Y:S01]  /*6610*/  FMUL R143, R143, R8.reuse ;  /* 0x000000088f8f7220 */ /* 0x084fe20000400000 */
[-C--:B------:R-:W-:Y:S01]  /*6620*/  FMUL R138, R138, R8.reuse ;  /* 0x000000088a8a7220 */ /* 0x080fe20000400000 */
[----:B------:R-:W-:Y:S01]  /*6630*/  ISETP.GE.AND P0, PT, R34, 0x9, PT ;  /* 0x000000092200780c */ /* 0x000fe20003f06270 */
[-C--:B------:R-:W-:Y:S01]  /*6640*/  FMUL R141, R141, R8.reuse ;  /* 0x000000088d8d7220 */ /* 0x080fe20000400000 */
[C---:B------:R-:W-:Y:S01]  /*6650*/  ISETP.LT.OR P4, PT, R29.reuse, 0x1, !P1 ;  /* 0x000000011d00780c */ /* 0x040fe20004f81670 */
[-C--:B------:R-:W-:Y:S01]  /*6660*/  FMUL R136, R136, R8.reuse ;  /* 0x0000000888887220 */ /* 0x080fe20000400000 */
[----:B------:R-:W-:Y:S01]  /*6670*/  ISETP.LT.OR P5, PT, R29, 0x2, !P1 ;  /* 0x000000021d00780c */ /* 0x000fe20004fa1670 */
[-C--:B------:R-:W-:Y:S01]  /*6680*/  FMUL R139, R139, R8.reuse ;  /* 0x000000088b8b7220 */ /* 0x080fe20000400000 */
[----:B------:R-:W-:Y:S01]  /*6690*/  F2FP.SATFINITE.E5M2.F32.PACK_AB_MERGE_C R143, RZ, R143, RZ ;  /* 0x0000008fff8f723e */ /* 0x000fe200048060ff */
[----:B------:R-:W-:Y:S01]  /*66a0*/  FMUL R134, R134, R8 ;  /* 0x0000000886867220 */ /* 0x000fe20000400000 */
[----:B------:R-:W-:Y:S01]  /*66b0*/  F2FP.SATFINITE.E5M2.F32.PACK_AB_MERGE_C R7, RZ, R138, RZ ;  /* 0x0000008aff07723e */ /* 0x000fe200048060ff */
[-C--:B------:R-:W-:Y:S01]  /*66c0*/  FMUL R137, R137, R8.reuse ;  /* 0x0000000889897220 */ /* 0x080fe20000400000 */
[C---:B------:R-:W-:Y:S01]  /*66d0*/  ISETP.LT.OR P3, PT, R29.reuse, 0x1, !P0 ;  /* 0x000000011d00780c */ /* 0x040fe20004761670 */
[-C--:B------:R-:W-:Y:S01]  /*66e0*/  FMUL R132, R132, R8.reuse ;  /* 0x0000000884847220 */ /* 0x080fe20000400000 */
[----:B------:R-:W-:Y:S01]  /*66f0*/  ISETP.LT.OR P6, PT, R29, 0xa, !P1 ;  /* 0x0000000a1d00780c */ /* 0x000fe20004fc1670 */
[-C--:B------:R-:W-:Y:S01]  /*6700*/  FMUL R135, R135, R8.reuse ;  /* 0x0000000887877220 */ /* 0x080fe20000400000 */
[----:B------:R-:W-:Y:S01]  /*6710*/  F2FP.SATFINITE.E5M2.F32.PACK_AB_MERGE_C R141, RZ, R141, RZ ;  /* 0x0000008dff8d723e */ /* 0x000fe200048060ff */
[----:B------:R-:W-:Y:S01]  /*6720*/  @!P4 STG.E.U8 desc[UR16][R12.64], R143 ;  /* 0x0000008f0c00c986 */ /* 0x000fe2000c101110 */
[C---:B------:R-:W-:Y:S01]  /*6730*/  ISETP.LT.OR P4, PT, R29.reuse, 0x2, !P0 ;  /* 0x000000021d00780c */ /* 0x040fe20004781670 */
[----:B------:R-:W-:Y:S01]  /*6740*/  FMUL R130, R130, R8 ;  /* 0x0000000882827220 */ /* 0x000fe20000400000 */
[----:B------:R-:W-:Y:S01]  /*6750*/  F2FP.SATFINITE.E5M2.F32.PACK_AB_MERGE_C R25, RZ, R136, RZ ;  /* 0x00000088ff19723e */ /* 0x000fe200048060ff */
[----:B------:R0:W-:Y:S01]  /*6760*/  @!P5 STG.E.U8 desc[UR16][R12.64+0x1], R7 ;  /* 0x000001070c00d986 */ /* 0x0001e2000c101110 */
[----:B------:R-:W-:Y:S01]  /*6770*/  ISETP.LT.OR P5, PT, R29, 0x9, !P1 ;  /* 0x000000091d00780c */ /* 0x000fe20004fa1670 */
[-C--:B------:R-:W-:Y:S01]  /*6780*/  FMUL R133, R133, R8.reuse ;  /* 0x0000000885857220 */ /* 0x080fe20000400000 */
[----:B------:R-:W-:Y:S01]  /*6790*/  F2FP.SATFINITE.E5M2.F32.PACK_AB_MERGE_C R139, RZ, R139, RZ ;  /* 0x0000008bff8b723e */ /* 0x000fe200048060ff */
[----:B------:R-:W-:Y:S01]  /*67a0*/  @!P3 STG.E.U8 desc[UR16][R10.64], R141 ;  /* 0x0000008d0a00b986 */ /* 0x000fe2000c101110 */
[----:B------:R-:W-:Y:S01]  /*67b0*/  ISETP.LT.OR P3, PT, R29, 0x9, !P0 ;  /* 0x000000091d00780c */ /* 0x000fe20004761670 */
[-C--:B------:R-:W-:Y:S01]  /*67c0*/  FMUL R128, R128, R8.reuse ;  /* 0x0000000880807220 */ /* 0x080fe20000400000 */
[----:B------:R-:W-:Y:S01]  /*67d0*/  F2FP.SATFINITE.E5M2.F32.PACK_AB_MERGE_C R137, RZ, R137, RZ ;  /* 0x00000089ff89723e */ /* 0x000fe200048060ff */
[-C--:B------:R-:W-:Y:S01]  /*67e0*/  FMUL R131, R131, R8.reuse ;  /* 0x0000000883837220 */ /* 0x080fe20000400000 */
[----:B------:R-:W-:Y:S01]  /*67f0*/  F2FP.SATFINITE.E5M2.F32.PACK_AB_MERGE_C R135, RZ, R135, RZ ;  /* 0x00000087ff87723e */ /* 0x000fe200048060ff */
[----:B------:R1:W-:Y:S01]  /*6800*/  @!P4 STG.E.U8 desc[UR16][R10.64+0x1], R25 ;  /* 0x000001190a00c986 */ /* 0x0003e2000c101110 */
[C---:B------:R-:W-:Y:S01]  /*6810*/  ISETP.LT.OR P4, PT, R29.reuse, 0xa, !P0 ;  /* 0x0000000a1d00780c */ /* 0x040fe20004781670 */
[----:B------:R-:W-:Y:S01]  /*6820*/  FMUL R126, R126, R8 ;  /* 0x000000087e7e7220 */ /* 0x000fe20000400000 */
[----:B0-----:R-:W-:Y:S01]  /*6830*/  F2FP.SATFINITE.E5M2.F32.PACK_AB_MERGE_C R7, RZ, R134, RZ ;  /* 0x00000086ff07723e */ /* 0x001fe200048060ff */
[----:B------:R-:W-:Y:S01]  /*6840*/  @!P5 STG.E.U8 desc[UR16][R12.64+0x8], R139 ;  /* 0x0000088b0c00d986 */ /* 0x000fe2000c101110 */
[----:B------:R-:W-:Y:S01]  /*6850*/  ISETP.LT.OR P5, PT, R29, 0x11, !P1 ;  /* 0x000000111d00780c */ /* 0x000fe20004fa1670 */
[-C--:B------:R-:W-:Y:S01]  /*6860*/  FMUL R129, R129, R8.reuse ;  /* 0x0000000881817220 */ /* 0x080fe20000400000 */
[----:B------:R-:W-:Y:S01]  /*6870*/  F2FP.SATFINITE.E5M2.F32.PACK_AB_MERGE_C R133, RZ, R133, RZ ;  /* 0x00000085ff85723e */ /* 0x000fe200048060ff */
[----:B------:R0:W-:Y:S01]  /*6880*/  @!P6 STG.E.U8 desc[UR16][R12.64+0x9], R7 ;  /* 0x000009070c00e986 */ /* 0x0001e2000c101110 */
[----:B------:R-:W-:Y:S01]  /*6890*/  ISETP.LT.OR P6, PT, R29, 0x12, !P1 ;  /* 0x000000121d00780c */ /* 0x000fe20004fc1670 */
[----:B------:R-:W-:Y:S01]  /*68a0*/  FMUL R124, R124, R8 ;  /* 0x000000087c7c7220 */ /* 0x000fe20000400000 */
[----:B------:R-:W-:Y:S01]  /*68b0*/  F2FP.SATFINITE.E5M2.F32.PACK_AB_MERGE_C R131, RZ, R131, RZ ;  /* 0x00000083ff83723e */ /* 0x000fe200048060ff */
[----:B------:R-:W-:Y:S01]  /*68c0*/  @!P3 STG.E.U8 desc[UR16][R10.64+0x8], R137 ;  /* 0x000008890a00b986 */ /* 0x000fe2000c101110 */
[----:B-1----:R-:W-:Y:S01]  /*68d0*/  F2FP.SATFINITE.E5M2.F32.PACK_AB_MERGE_C R25, RZ, R132, RZ ;  /* 0x00000084ff19723e */ /* 0x002fe200048060ff */
[-C--:B------:R-:W-:Y:S01]  /*68e0*/  FMUL R127, R127, R8.reuse ;  /* 0x000000087f7f7220 */ /* 0x080fe20000400000 */
[C---:B------:R-:W-:Y:S01]  /*68f0*/  ISETP.LT.OR P3, PT, R29.reuse, 0x11, !P0 ;  /* 0x000000111d00780c */ /* 0x040fe20004761670 */
[-C--:B------:R-:W-:Y:S01]  /*6900*/  FMUL R122, R122, R8.reuse ;  /* 0x000000087a7a7220 */ /* 0x080fe20000400000 */
[----:B------:R-:W-:Y:S01]  /*6910*/  F2FP.SATFINITE.E5M2.F32.PACK_AB_MERGE_C R129, RZ, R129, RZ ;  /* 0x00000081ff81723e */ /* 0x000fe200048060ff */
[----:B------:R1:W-:Y:S01]  /*6920*/  @!P4 STG.E.U8 desc[UR16][R10.64+0x9], R25 ;  /* 0x000009190a00c986 */ /* 0x0003e2000c101110 */
[----:B------:R-:W-:Y:S01]  /*6930*/  ISETP.LT.OR P4, PT, R29, 0x12, !P0 ;  /* 0x000000121d00780c */ /* 0x000fe20004781670 */
[----:B------:R-:W-:Y:S01]  /*6940*/  FMUL R125, R125, R8 ;  /* 0x000000087d7d7220 */ /* 0x000fe20000400000 */
[----:B0-----:R-:W-:Y:S01]  /*6950*/  F2FP.SATFINITE.E5M2.F32.PACK_AB_MERGE_C R7, RZ, R130, RZ ;  /* 0x00000082ff07723e */ /* 0x001fe200048060ff */
[----:B------:R-:W-:Y:S01]  /*6960*/  @!P5 STG.E.U8 desc[UR16][R12.64+0x10], R135 ;  /* 0x000010870c00d986 */ /* 0x000fe2000c101110 */
[C---:B------:R-:W-:Y:S01]  /*6970*/  ISETP.LT.OR P5, PT, R29.reuse, 0x19, !P1 ;  /* 0x000000191d00780c */ /* 0x040fe20004fa1670 */
[-C--:B------:R-:W-:Y:S01]  /*6980*/  FMUL R120, R120, R8.reuse ;  /* 0x0000000878787220 */ /* 0x080fe20000400000 */
[----:B------:R-:W-:Y:S01]  /*6990*/  F2FP.SATFINITE.E5M2.F32.PACK_AB_MERGE_C R127, RZ, R127, RZ ;  /* 0x0000007fff7f723e */ /* 0x000fe200048060ff */
[----:B------:R0:W-:Y:S01]  /*69a0*/  @!P6 STG.E.U8 desc[UR16][R12.64+0x11], R7 ;  /* 0x000011070c00e986 */ /* 0x0001e2000c101110 */
[----:B------:R-:W-:Y:S01]  /*69b0*/  ISETP.LT.OR P6, PT, R29, 0x1a, !P1 ;  /* 0x0000001a1d00780c */ /* 0x000fe20004fc1670 */
[-C--:B------:R-:W-:Y:S01]  /*69c0*/  FMUL R123, R123, R8.reuse ;  /* 0x000000087b7b7220 */ /* 0x080fe20000400000 */
[----:B------:R-:W-:Y:S01]  /*69d0*/  FMUL R118, R118, R8 ;  /* 0x0000000876767220 */ /* 0x000fe20000400000 */
[----:B-1----:R-:W-:Y:S01]  /*69e0*/  F2FP.SATFINITE.E5M2.F32.PACK_AB_MERGE_C R25, RZ, R128, RZ ;  /* 0x00000080ff19723e */ /* 0x002fe200048060ff */
[----:B------:R-:W-:Y:S01]  /*69f0*/  @!P3 STG.E.U8 desc[UR16][R10.64+0x10], R133 ;  /* 0x000010850a00b986 */ /* 0x000fe2000c101110 */
[----:B------:R-:W-:Y:S01]  /*6a00*/  ISETP.LT.OR P3, PT, R29, 0x19, !P0 ;  /* 0x000000191d00780c */ /* 0x000fe20004761670 */
        /* <DEDUP_REMOVED lines=35> */
[----:B------:R-:W-:Y:S01]  /*6c40*/  ISETP.LT.OR P3, PT, R29, 0x29, !P0 ;  /* 0x000000291d00780c */ /* 0x000fe20004761670 */
[-C--:B------:R-:W-:Y:S01]  /*6c50*/  FMUL R111, R111, R8.reuse ;  /* 0x000000086f6f7220 */ /* 0x080fe20000400000 */
[-C--:B------:R-:W-:Y:S01]  /*6c60*/  FMUL R106, R106, R8.reuse ;  /* 0x000000086a6a7220 */ /* 0x080fe20000400000 */
        /* <DEDUP_REMOVED lines=104> */
[----:B------:R-:W-:-:S02]  /*72f0*/  ISETP.LT.OR P3, PT, R29, 0x59, !P0 ;  /* 0x000000591d00780c */ /* 0x000fc40004761670 */
[----:B------:R-:W-:Y:S01]  /*7300*/  F2FP.SATFINITE.E5M2.F32.PACK_AB_MERGE_C R21, RZ, R21, RZ ;  /* 0x00000015ff15723e */ /* 0x000fe200048060ff */
[----:B------:R1:W-:Y:S01]  /*7310*/  @!P4 STG.E.U8 desc[UR16][R10.64+0x51], R25 ;  /* 0x000051190a00c986 */ /* 0x0003e2000c101110 */
[C---:B------:R-:W-:Y:S02]  /*7320*/  ISETP.LT.OR P4, PT, R29.reuse, 0x5a, !P0 ;  /* 0x0000005a1d00780c */ /* 0x040fe40004781670 */
[----:B0-----:R-:W-:Y:S01]  /*7330*/  F2FP.SATFINITE.E5M2.F32.PACK_AB_MERGE_C R7, RZ, R94, RZ ;  /* 0x0000005eff07723e */ /* 0x001fe200048060ff */
[----:B------:R-:W-:Y:S01]  /*7340*/  @!P5 STG.E.U8 desc[UR16][R12.64+0x58], R99 ;  /* 0x000058630c00d986 */ /* 0x000fe2000c101110 */
[C---:B------:R-:W-:Y:S02]  /*7350*/  ISETP.LT.OR P5, PT, R29.reuse, 0x61, !P1 ;  /* 0x000000611d00780c */ /* 0x040fe40004fa1670 */
[----:B------:R-:W-:Y:S01]  /*7360*/  F2FP.SATFINITE.E5M2.F32.PACK_AB_MERGE_C R15, RZ, R15, RZ ;  /* 0x0000000fff0f723e */ /* 0x000fe200048060ff */
[----:B------:R0:W-:Y:S01]  /*7370*/  @!P6 STG.E.U8 desc[UR16][R12.64+0x59], R7 ;  /* 0x000059070c00e986 */ /* 0x0001e2000c101110 */
[----:B------:R-:W-:-:S02]  /*7380*/  ISETP.LT.OR P6, PT, R29, 0x62, !P1 ;  /* 0x000000621d00780c */ /* 0x000fc40004fc1670 */
[----:B------:R-:W-:Y:S01]  /*7390*/  F2FP.SATFINITE.E5M2.F32.PACK_AB_MERGE_C R17, RZ, R17, RZ ;  /* 0x00000011ff11723e */ /* 0x000fe200048060ff */
[----:B------:R-:W-:Y:S01]  /*73a0*/  @!P3 STG.E.U8 desc[UR16][R10.64+0x58], R97 ;  /* 0x000058610a00b986 */ /* 0x000fe2000c101110 */
[----:B-1----:R-:W-:Y:S02]  /*73b0*/  F2FP.SATFINITE.E5M2.F32.PACK_AB_MERGE_C R25, RZ, R92, RZ ;  /* 0x0000005cff19723e */ /* 0x002fe400048060ff */
[----:B------:R-:W-:-:S03]  /*73c0*/  ISETP.LT.OR P3, PT, R29, 0x61, !P0 ;  /* 0x000000611d00780c */ /* 0x000fc60004761670 */
[----:B------:R1:W-:Y:S01]  /*73d0*/  @!P4 STG.E.U8 desc[UR16][R10.64+0x59], R25 ;  /* 0x000059190a00c986 */ /* 0x0003e2000c101110 */
[C---:B------:R-:W-:Y:S02]  /*73e0*/  ISETP.LT.OR P4, PT, R29.reuse, 0x62, !P0 ;  /* 0x000000621d00780c */ /* 0x040fe40004781670 */
[----:B0-----:R-:W-:Y:S01]  /*73f0*/  F2FP.SATFINITE.E5M2.F32.PACK_AB_MERGE_C R7, RZ, R90, RZ ;  /* 0x0000005aff07723e */ /* 0x001fe200048060ff */
[----:B------:R-:W-:Y:S01]  /*7400*/  @!P5 STG.E.U8 desc[UR16][R12.64+0x60], R93 ;  /* 0x0000605d0c00d986 */ /* 0x000fe2000c101110 */
[----:B------:R-:W-:-:S03]  /*7410*/  ISETP.LT.OR P5, PT, R29, 0x69, !P1 ;  /* 0x000000691d00780c */ /* 0x000fc60004fa1670 */
[----:B------:R0:W-:Y:S01]  /*7420*/  @!P6 STG.E.U8 desc[UR16][R12.64+0x61], R7 ;  /* 0x000061070c00e986 */ /* 0x0001e2000c101110 */
[C---:B------:R-:W-:Y:S02]  /*7430*/  ISETP.LT.OR P6, PT, R29.reuse, 0x6a, !P1 ;  /* 0x0000006a1d00780c */ /* 0x040fe40004fc1670 */
[----:B-1----:R-:W-:Y:S01]  /*7440*/  F2FP.SATFINITE.E5M2.F32.PACK_AB_MERGE_C R25, RZ, R88, RZ ;  /* 0x00000058ff19723e */ /* 0x002fe200048060ff */
[----:B------:R-:W-:Y:S01]  /*7450*/  @!P3 STG.E.U8 desc[UR16][R10.64+0x60], R95 ;  /* 0x0000605f0a00b986 */ /* 0x000fe2000c101110 */
        /* <DEDUP_REMOVED lines=11> */
[----:B------:R-:W-:Y:S01]  /*7510*/  @!P4 STG.E.U8 desc[UR16][R10.64+0x69], R25 ;  /* 0x000069190a00c986 */ /* 0x000fe2000c101110 */
[C---:B------:R-:W-:Y:S02]  /*7520*/  ISETP.LT.OR P4, PT, R29.reuse, 0x79, !P1 ;  /* 0x000000791d00780c */ /* 0x040fe40004f81670 */
[C---:B------:R-:W-:Y:S01]  /*7530*/  ISETP.LT.OR P1, PT, R29.reuse, 0x7a, !P1 ;  /* 0x0000007a1d00780c */ /* 0x040fe20004f21670 */
[----:B------:R1:W-:Y:S01]  /*7540*/  @!P5 STG.E.U8 desc[UR16][R12.64+0x70], R23 ;  /* 0x000070170c00d986 */ /* 0x0003e2000c101110 */
[C---:B------:R-:W-:Y:S02]  /*7550*/  ISETP.LT.OR P5, PT, R29.reuse, 0x72, !P0 ;  /* 0x000000721d00780c */ /* 0x040fe400047a1670 */
[----:B0-----:R-:W-:Y:S01]  /*7560*/  F2FP.SATFINITE.E5M2.F32.PACK_AB_MERGE_C R7, RZ, R18, RZ ;  /* 0x00000012ff07723e */ /* 0x001fe200048060ff */
[----:B------:R0:W-:Y:S01]  /*7570*/  @!P6 STG.E.U8 desc[UR16][R12.64+0x71], R19 ;  /* 0x000071130c00e986 */ /* 0x0001e2000c101110 */
[C---:B------:R-:W-:Y:S02]  /*7580*/  ISETP.LT.OR P6, PT, R29.reuse, 0x79, !P0 ;  /* 0x000000791d00780c */ /* 0x040fe400047c1670 */
[----:B------:R-:W-:Y:S01]  /*7590*/  ISETP.LT.OR P0, PT, R29, 0x7a, !P0 ;  /* 0x0000007a1d00780c */ /* 0x000fe20004701670 */
[----:B------:R2:W-:Y:S01]  /*75a0*/  @!P3 STG.E.U8 desc[UR16][R10.64+0x70], R21 ;  /* 0x000070150a00b986 */ /* 0x0005e2000c101110 */
[----:B-1----:R-:W-:-:S05]  /*75b0*/  F2FP.SATFINITE.E5M2.F32.PACK_AB_MERGE_C R23, RZ, R16, RZ ;  /* 0x00000010ff17723e */ /* 0x002fca00048060ff */
[----:B------:R2:W-:Y:S01]  /*75c0*/  @!P5 STG.E.U8 desc[UR16][R10.64+0x71], R7 ;  /* 0x000071070a00d986 */ /* 0x0005e2000c101110 */
[----:B0-----:R-:W-:-:S03]  /*75d0*/  F2FP.SATFINITE.E5M2.F32.PACK_AB_MERGE_C R19, RZ, R14, RZ ;  /* 0x0000000eff13723e */ /* 0x001fc600048060ff */
[----:B------:R2:W-:Y:S04]  /*75e0*/  @!P4 STG.E.U8 desc[UR16][R12.64+0x78], R15 ;  /* 0x0000780f0c00c986 */ /* 0x0005e8000c101110 */
[----:B------:R2:W-:Y:S04]  /*75f0*/  @!P1 STG.E.U8 desc[UR16][R12.64+0x79], R19 ;  /* 0x000079130c009986 */ /* 0x0005e8000c101110 */
[----:B------:R2:W-:Y:S04]  /*7600*/  @!P6 STG.E.U8 desc[UR16][R10.64+0x78], R17 ;  /* 0x000078110a00e986 */ /* 0x0005e8000c101110 */
[----:B------:R2:W-:Y:S02]  /*7610*/  @!P0 STG.E.U8 desc[UR16][R10.64+0x79], R23 ;  /* 0x000079170a008986 */ /* 0x0005e4000c101110 */
.L_x_165:
[----:B------:R-:W-:Y:S05]  /*7620*/  BSYNC B0 ;  /* 0x0000000000007941 */ /* 0x000fea0003800000 */
.L_x_35:
[----:B------:R-:W-:Y:S01]  /*7630*/  ULDC UR6, c[0x0][0xc] ;  /* 0x0000030000067ab9 */ /* 0x000fe20000000800 */
[----:B------:R-:W-:Y:S01]  /*7640*/  ULDC UR7, c[0x0][0x10] ;  /* 0x0000040000077ab9 */ /* 0x000fe20000000800 */
[----:B0-2--5:R-:W0:Y:S01]  /*7650*/  LDC R7, c[0x0][0x14] ;  /* 0x00000500ff077b82 */ /* 0x025e220000000800 */
[----:B------:R-:W-:Y:S01]  /*7660*/  UIMAD.WIDE.U32 UR6, UR6, UR7, URZ ;  /* 0x00000007060672a5 */ /* 0x000fe2000f8e003f */
[----:B----4-:R-:W-:Y:S01]  /*7670*/  PRMT R11, RZ, 0x7610, R11 ;  /* 0x00007610ff0b7816 */ /* 0x010fe2000000000b */
[----:B------:R-:W-:-:S04]  /*7680*/  IMAD.MOV.U32 R10, RZ, RZ, -0x1 ;  /* 0xffffffffff0a7424 */ /* 0x000fc800078e00ff */
[----:B0-----:R-:W-:-:S04]  /*7690*/  IMAD.WIDE.U32 R2, R7, UR6, R2 ;  /* 0x0000000607027c25 */ /* 0x001fc8000f8e0002 */
[----:B------:R-:W-:Y:S01]  /*76a0*/  IMAD R7, R7, UR7, RZ ;  /* 0x0000000707077c24 */ /* 0x000fe2000f8e02ff */
[----:B------:R-:W-:Y:S02]  /*76b0*/  ULDC.64 UR6, c[0x0][0x650] ;  /* 0x0001940000067ab9 */ /* 0x000fe40000000a00 */
[----:B------:R-:W-:Y:S01]  /*76c0*/  ISETP.GE.U32.AND P0, PT, R2, UR6, PT ;  /* 0x0000000602007c0c */ /* 0x000fe2000bf06070 */
[----:B------:R-:W-:Y:S02]  /*76d0*/  IMAD.IADD R3, R3, 0x1, R7 ;  /* 0x0000000103037824 */ /* 0x000fe400078e0207 */
[----:B------:R-:W-:-:S03]  /*76e0*/  IMAD.MOV.U32 R7, RZ, RZ, -0x1 ;  /* 0xffffffffff077424 */ /* 0x000fc600078e00ff */
[----:B------:R-:W-:-:S13]  /*76f0*/  ISETP.GE.U32.AND.EX P0, PT, R3, UR7, PT, P0 ;  /* 0x0000000703007c0c */ /* 0x000fda000bf06100 */
[----:B------:R-:W-:Y:S05]  /*7700*/  @P0 BRA `(.L_x_166) ;  /* 0x0000000400600947 */ /* 0x000fea0003800000 */
[----:B------:R-:W0:Y:S01]  /*7710*/  S2R R22, SR_CTAID.X ;  /* 0x0000000000167919 */ /* 0x000e220000002500 */
[----:B------:R-:W2:Y:S01]  /*7720*/  LDC.64 R16, c[0x0][0x628] ;  /* 0x00018a00ff107b82 */ /* 0x000ea20000000a00 */
[----:B------:R-:W-:Y:S01]  /*7730*/  ULDC UR6, c[0x0][0x150] ;  /* 0x0000540000067ab9 */ /* 0x000fe20000000800 */
[----:B------:R-:W-:Y:S01]  /*7740*/  IMAD.MOV.U32 R14, RZ, RZ, R2 ;  /* 0x000000ffff0e7224 */ /* 0x000fe200078e0002 */
[----:B------:R-:W4:Y:S01]  /*7750*/  S2R R24, SR_CTAID.Y ;  /* 0x0000000000187919 */ /* 0x000f220000002600 */
[----:B------:R-:W-:-:S04]  /*7760*/  IMAD.MOV.U32 R15, RZ, RZ, R3 ;  /* 0x000000ffff0f7224 */ /* 0x000fc800078e0003 */
[----:B------:R-:W1:Y:S08]  /*7770*/  LDC R25, c[0x0][0x144] ;  /* 0x00005100ff197b82 */ /* 0x000e700000000800 */
[----:B------:R-:W1:Y:S08]  /*7780*/  LDC R18, c[0x0][0x630] ;  /* 0x00018c00ff127b82 */ /* 0x000e700000000800 */
[----:B------:R-:W1:Y:S01]  /*7790*/  LDC.64 R20, c[0x0][0x620] ;  /* 0x00018800ff147b82 */ /* 0x000e620000000a00 */
[----:B--2---:R-:W-:-:S04]  /*77a0*/  ISETP.NE.U32.AND P0, PT, R16, RZ, PT ;  /* 0x000000ff1000720c */ /* 0x004fc80003f05070 */
[----:B------:R-:W-:Y:S02]  /*77b0*/  ISETP.NE.AND.EX P0, PT, R17, RZ, PT, P0 ;  /* 0x000000ff1100720c */ /* 0x000fe40003f05300 */
[----:B0-----:R-:W-:-:S05]  /*77c0*/  I2FP.F32.U32 R7, R22 ;  /* 0x0000001600077245 */ /* 0x001fca0000201000 */
[----:B------:R-:W-:-:S04]  /*77d0*/  FMUL R7, R7, UR6 ;  /* 0x0000000607077c20 */ /* 0x000fc80008400000 */
[----:B------:R0:W2:Y:S02]  /*77e0*/  F2I.U32.TRUNC.NTZ R23, R7 ;  /* 0x0000000700177305 */ /* 0x0000a4000020f000 */
[----:B----4-:R-:W-:Y:S05]  /*77f0*/  @!P0 BRA `(.L_x_167) ;  /* 0x0000000000288947 */ /* 0x010fea0003800000 */
[----:B0-----:R-:W0:Y:S02]  /*7800*/  LDC R7, c[0x0][0x634] ;  /* 0x00018d00ff077b82 */ /* 0x001e240000000800 */
        /* <DEDUP_REMOVED lines=9> */
.L_x_167:
[-CC-:B-1----:R-:W-:Y:S01]  /*78a0*/  SHF.R.U64 R19, R14, R18.reuse, R15.reuse ;  /* 0x000000120e137219 */ /* 0x182fe2000000120f */
[----:B------:R-:W1:Y:S01]  /*78b0*/  LDC.64 R30, c[0x0][0x640] ;  /* 0x00019000ff1e7b82 */ /* 0x000e620000000a00 */
[----:B0-----:R-:W-:Y:S01]  /*78c0*/  SHF.R.U32.HI R7, RZ, R18, R15 ;  /* 0x00000012ff077219 */ /* 0x001fe2000001160f */
[----:B--2---:R-:W-:Y:S01]  /*78d0*/  IMAD.MOV R23, RZ, RZ, -R23 ;  /* 0x000000ffff177224 */ /* 0x004fe200078e0a17 */
[----:B------:R-:W-:Y:S01]  /*78e0*/  IADD3 R13, P0, RZ, -R19, RZ ;  /* 0x80000013ff0d7210 */ /* 0x000fe20007f1e0ff */
[----:B------:R-:W-:Y:S02]  /*78f0*/  ULDC UR6, c[0x0][0x154] ;  /* 0x0000550000067ab9 */ /* 0x000fe40000000800 */
[----:B------:R-:W-:Y:S02]  /*7900*/  IMAD R25, R25, R23, R22 ;  /* 0x0000001719197224 */ /* 0x000fe400078e0216 */
[----:B------:R-:W0:Y:S01]  /*7910*/  LDC R14, c[0x0][0x618] ;  /* 0x00018600ff0e7b82 */ /* 0x000e220000000800 */
[----:B------:R-:W-:-:S02]  /*7920*/  IMAD.X R7, RZ, RZ, ~R7, P0 ;  /* 0x000000ffff077224 */ /* 0x000fc400000e0e07 */
[----:B------:R-:W-:-:S04]  /*7930*/  IMAD.WIDE.U32 R10, R13, R20, R2 ;  /* 0x000000140d0a7225 */ /* 0x000fc800078e0002 */
[----:B------:R-:W-:Y:S01]  /*7940*/  IMAD R12, R7, R20, RZ ;  /* 0x00000014070c7224 */ /* 0x000fe200078e02ff */
[----:B---3--:R-:W2:Y:S03]  /*7950*/  LDC R26, c[0x0][0x608] ;  /* 0x00018200ff1a7b82 */ /* 0x008ea60000000800 */
[----:B------:R-:W-:Y:S02]  /*7960*/  IMAD R7, R13, R21, R12 ;  /* 0x000000150d077224 */ /* 0x000fe400078e020c */
[----:B------:R-:W-:Y:S02]  /*7970*/  IMAD.MOV.U32 R13, RZ, RZ, 0x1 ;  /* 0x00000001ff0d7424 */ /* 0x000fe400078e00ff */
[----:B------:R-:W-:Y:S01]  /*7980*/  IMAD.IADD R7, R11, 0x1, R7 ;  /* 0x000000010b077824 */ /* 0x000fe200078e0207 */
[----:B------:R-:W3:Y:S01]  /*7990*/  LDC R28, c[0x0][0x658] ;  /* 0x00019600ff1c7b82 */ /* 0x000ee20000000800 */
[----:B------:R-:W-:-:S02]  /*79a0*/  I2FP.F32.U32 R11, R24 ;  /* 0x00000018000b7245 */ /* 0x000fc40000201000 */
[----:B-1----:R-:W-:-:S03]  /*79b0*/  ISETP.NE.U32.AND P0, PT, R30, RZ, PT ;  /* 0x000000ff1e00720c */ /* 0x002fc60003f05070 */
[----:B------:R-:W-:Y:S01]  /*79c0*/  FMUL R12, R11, UR6 ;  /* 0x000000060b0c7c20 */ /* 0x000fe20008400000 */
[----:B------:R-:W-:Y:S01]  /*79d0*/  ISETP.NE.AND.EX P0, PT, R31, RZ, PT, P0 ;  /* 0x000000ff1f00720c */ /* 0x000fe20003f05300 */
[----:B------:R-:W1:Y:S01]  /*79e0*/  LDC R23, c[0x0][0x148] ;  /* 0x00005200ff177b82 */ /* 0x000e620000000800 */
[-CC-:B0-----:R-:W-:Y:S01]  /*79f0*/  SHF.R.U64 R18, R10, R14.reuse, R7.reuse ;  /* 0x0000000e0a127219 */ /* 0x181fe20000001207 */
[----:B------:R0:W4:Y:S01]  /*7a00*/  F2I.U32.TRUNC.NTZ R20, R12 ;  /* 0x0000000c00147305 */ /* 0x000122000020f000 */
[----:B------:R-:W-:Y:S01]  /*7a10*/  SHF.R.U32.HI R7, RZ, R14, R7 ;  /* 0x0000000eff077219 */ /* 0x000fe20000011607 */
[----:B------:R-:W-:-:S04]  /*7a20*/  IMAD.MOV.U32 R11, RZ, RZ, -0x1 ;  /* 0xffffffffff0b7424 */ /* 0x000fc800078e00ff */
[----:B------:R-:W0:Y:S01]  /*7a30*/  LDC R22, c[0x0][0x600] ;  /* 0x00018000ff167b82 */ /* 0x000e220000000800 */
[-CC-:B--2---:R-:W-:Y:S02]  /*7a40*/  SHF.R.U64 R16, R18, R26.reuse, R7.reuse ;  /* 0x0000001a12107219 */ /* 0x184fe40000001207 */
[----:B------:R-:W-:-:S05]  /*7a50*/  SHF.R.U32.HI R7, RZ, R26, R7 ;  /* 0x0000001aff077219 */ /* 0x000fca0000011607 */
[----:B------:R-:W2:Y:S01]  /*7a60*/  LDC R29, c[0x0][0x648] ;  /* 0x00019200ff1d7b82 */ /* 0x000ea20000000800 */
[-C--:B---3--:R-:W-:Y:S02]  /*7a70*/  SHF.L.U32 R10, R11, R28.reuse, RZ ;  /* 0x0000001c0b0a7219 */ /* 0x088fe400000006ff */
[--C-:B------:R-:W-:Y:S02]  /*7a80*/  SHF.R.U64 R21, R16, R28, R7.reuse ;  /* 0x0000001c10157219 */ /* 0x100fe40000001207 */
[----:B------:R-:W-:Y:S02]  /*7a90*/  LOP3.LUT R27, RZ, R10, RZ, 0x33, !PT ;  /* 0x0000000aff1b7212 */ /* 0x000fe400078e33ff */
[-C--:B------:R-:W-:Y:S01]  /*7aa0*/  SHF.R.U32.HI R11, RZ, R28.reuse, R7 ;  /* 0x0000001cff0b7219 */ /* 0x080fe20000011607 */
[----:B------:R-:W3:Y:S01]  /*7ab0*/  LDC R32, c[0x0][0x638] ;  /* 0x00018e00ff207b82 */ /* 0x000ee20000000800 */
[----:B------:R-:W-:Y:S01]  /*7ac0*/  SHF.L.U32 R26, R13, R28, RZ ;  /* 0x0000001c0d1a7219 */ /* 0x000fe200000006ff */
[----:B------:R-:W-:-:S06]  /*7ad0*/  IMAD.MOV.U32 R10, RZ, RZ, R21 ;  /* 0x000000ffff0a7224 */ /* 0x000fcc00078e0015 */
[----:B------:R-:W0:Y:S01]  /*7ae0*/  LDC R33, c[0x0][0x610] ;  /* 0x00018400ff217b82 */ /* 0x000e220000000800 */
[----:B----4-:R-:W-:Y:S05]  /*7af0*/  @!P0 BRA `(.L_x_168) ;  /* 0x0000000000288947 */ /* 0x010fea0003800000 */
[----:B------:R-:W4:Y:S02]  /*7b00*/  LDC R10, c[0x0][0x64c] ;  /* 0x00019300ff0a7b82 */ /* 0x000f240000000800 */
[----:B----4-:R-:W-:-:S05]  /*7b10*/  IADD3 R7, P0, R21, R10, RZ ;  /* 0x0000000a15077210 */ /* 0x010fca0007f1e0ff */
[----:B------:R-:W-:-:S04]  /*7b20*/  IMAD.X R17, RZ, RZ, R11, P0 ;  /* 0x000000ffff117224 */ /* 0x000fc800000e060b */
[----:B------:R-:W-:-:S04]  /*7b30*/  IMAD.WIDE.U32 R10, R17, R30, RZ ;  /* 0x0000001e110a7225 */ /* 0x000fc800078e00ff */
[----:B0-----:R-:W-:-:S04]  /*7b40*/  IMAD.WIDE.U32 R12, P0, R7, R31, R10 ;  /* 0x0000001f070c7225 */ /* 0x001fc8000780000a */
[----:B------:R-:W-:-:S04]  /*7b50*/  IMAD.WIDE.U32 R10, R7, R30, RZ ;  /* 0x0000001e070a7225 */ /* 0x000fc800078e00ff */
[----:B------:R-:W-:Y:S01]  /*7b60*/  IMAD.X R15, RZ, RZ, RZ, P0 ;  /* 0x000000ffff0f7224 */ /* 0x000fe200000e06ff */
[----:B------:R-:W-:Y:S01]  /*7b70*/  IADD3 RZ, P0, R11, R12, RZ ;  /* 0x0000000c0bff7210 */ /* 0x000fe20007f1e0ff */
[----:B------:R-:W-:-:S04]  /*7b80*/  IMAD.MOV.U32 R14, RZ, RZ, R13 ;  /* 0x000000ffff0e7224 */ /* 0x000fc800078e000d */
[----:B------:R-:W-:-:S08]  /*7b90*/  IMAD.WIDE.U32.X R10, R17, R31, R14, P0 ;  /* 0x0000001f110a7225 */ /* 0x000fd000000e040e */
.L_x_168:
[----:B--2---:R-:W-:Y:S01]  /*7ba0*/  SHF.R.U64 R7, R10, R29, R11 ;  /* 0x0000001d0a077219 */ /* 0x004fe2000000120b */
[----:B0-----:R-:W-:Y:S01]  /*7bb0*/  VIADD R11, R22, 0xffffffff ;  /* 0xffffffff160b7836 */ /* 0x001fe20000000000 */
[----:B------:R-:W-:Y:S01]  /*7bc0*/  LOP3.LUT R28, R16, R27, RZ, 0xc0, !PT ;  /* 0x0000001b101c7212 */ /* 0x000fe200078ec0ff */
[----:B------:R-:W-:Y:S02]  /*7bd0*/  IMAD.MOV R20, RZ, RZ, -R20 ;  /* 0x000000ffff147224 */ /* 0x000fe400078e0a14 */
[----:B------:R-:W-:Y:S01]  /*7be0*/  IMAD.MOV R10, RZ, RZ, -R7 ;  /* 0x000000ffff0a7224 */ /* 0x000fe200078e0a07 */
[----:B------:R-:W-:Y:S01]  /*7bf0*/  LOP3.LUT R18, R18, R11, RZ, 0xc0, !PT ;  /* 0x0000000b12127212 */ /* 0x000fe200078ec0ff */
[----:B------:R-:W-:Y:S02]  /*7c00*/  IMAD R28, R26, R7, R28 ;  /* 0x000000071a1c7224 */ /* 0x000fe400078e021c */
[----:B-1----:R-:W-:Y:S02]  /*7c10*/  @P2 IMAD R25, R23, R20, R24 ;  /* 0x0000001417192224 */ /* 0x002fe400078e0218 */
[----:B---3--:R-:W-:-:S02]  /*7c20*/  IMAD R7, R10, R32, R21 ;  /* 0x000000200a077224 */ /* 0x008fc400078e0215 */
[----:B------:R-:W-:Y:S02]  /*7c30*/  IMAD R28, R28, R33, R25 ;  /* 0x000000211c1c7224 */ /* 0x000fe400078e0219 */
[----:B------:R-:W-:Y:S02]  /*7c40*/  IMAD R7, R7, R22, R18 ;  /* 0x0000001607077224 */ /* 0x000fe400078e0212 */
[----:B------:R-:W-:-:S03]  /*7c50*/  IMAD.MOV.U32 R11, RZ, RZ, 0x1 ;  /* 0x00000001ff0b7424 */ /* 0x000fc600078e00ff */
[----:B------:R-:W-:Y:S02]  /*7c60*/  SEL R10, R7, R28, !P2 ;  /* 0x0000001c070a7207 */ /* 0x000fe40005000000 */
[----:B------:R-:W-:Y:S01]  /*7c70*/  SEL R28, R28, R7, !P2 ;  /* 0x000000071c1c7207 */ /* 0x000fe20005000000 */
[----:B------:R-:W-:-:S07]  /*7c80*/  IMAD.MOV.U32 R7, RZ, RZ, R19 ;  /* 0x000000ffff077224 */ /* 0x000fce00078e0013 */
.L_x_166:
[----:B------:R-:W-:Y:S01]  /*7c90*/  UIADD3 UR5, UR9, UR5, URZ ;  /* 0x0000000509057290 */ /* 0x000fe2000fffe03f */
[----:B------:R-:W-:Y:S01]  /*7ca0*/  LOP3.LUT P0, RZ, R11, 0xff, RZ, 0xc0, !PT ;  /* 0x000000ff0bff7812 */ /* 0x000fe2000780c0ff */
[----:B------:R-:W-:Y:S02]  /*7cb0*/  IMAD.MOV.U32 R11, RZ, RZ, R28 ;  /* 0x000000ffff0b7224 */ /* 0x000fe400078e001c */
[----:B------:R-:W-:Y:S02]  /*7cc0*/  USHF.R.U32.HI UR6, URZ, 0x2, UR5 ;  /* 0x000000023f067899 */ /* 0x000fe40008011605 */
[----:B------:R-:W-:Y:S02]  /*7cd0*/  UISETP.GT.U32.AND UP1, UPT, UR5, 0x3, UPT ;  /* 0x000000030500788c */ /* 0x000fe4000bf24070 */
[----:B------:R-:W-:Y:S02]  /*7ce0*/  ULOP3.LUT UR6, UR6, 0x1, URZ, 0xc0, !UPT ;  /* 0x0000000106067892 */ /* 0x000fe4000f8ec03f */
[----:B------:R-:W-:-:S02]  /*7cf0*/  UISETP.LT.U32.AND UP1, UPT, UR9, 0x4, UP1 ;  /* 0x000000040900788c */ /* 0x000fc40008f21070 */
[----:B------:R-:W-:Y:S02]  /*7d00*/  UISETP.NE.U32.AND UP0, UPT, UR6, 0x1, UPT ;  /* 0x000000010600788c */ /* 0x000fe4000bf05070 */
[----:B------:R-:W-:Y:S02]  /*7d10*/  USEL UR7, URZ, 0x1, !UP1 ;  /* 0x000000013f077887 */ /* 0x000fe4000c800000 */
[----:B------:R-:W-:Y:S02]  /*7d20*/  UISETP.GT.U32.AND UP0, UPT, UR9, 0x3, !UP0 ;  /* 0x000000030900788c */ /* 0x000fe4000c704070 */
[----:B------:R-:W-:Y:S02]  /*7d30*/  ULOP3.LUT UR5, UR5, 0x3, URZ, 0xc0, !UPT ;  /* 0x0000000305057892 */ /* 0x000fe4000f8ec03f */
[----:B------:R-:W-:-:S04]  /*7d40*/  USEL UR6, URZ, 0x1, !UP0 ;  /* 0x000000013f067887 */ /* 0x000fc8000c000000 */
[----:B------:R-:W-:Y:S01]  /*7d50*/  ULOP3.LUT UR4, UR6, UR4, UR7, 0x96, !UPT ;  /* 0x0000000406047292 */ /* 0x000fe2000f8e9607 */
[----:B------:R-:W-:Y:S11]  /*7d60*/  @P0 BRA `(.L_x_169) ;  /* 0xffffff9400180947 */ /* 0x000ff6000383ffff */
[----:B------:R-:W-:Y:S05]  /*7d70*/  EXIT ;  /* 0x000000000000794d */ /* 0x000fea0003800000 */
.L_x_7:
[----:B0-----:R-:W-:Y:S01]  /*7d80*/  ULDC.64 UR4, c[0x0][0x650] ;  /* 0x0001940000047ab9 */ /* 0x001fe20000000a00 */
        /* <DEDUP_REMOVED lines=25> */
.L_x_171:
[----:B------:R-:W0:Y:S01]  /*7f20*/  LDC.64 R28, c[0x0][0x640] ;  /* 0x00019000ff1c7b82 */ /* 0x000e220000000a00 */
[-CC-:B------:R-:W-:Y:S01]  /*7f30*/  SHF.R.U64 R21, R16, R6.reuse, R17.reuse ;  /* 0x0000000610157219 */ /* 0x180fe20000001211 */
[----:B------:R-:W-:Y:S01]  /*7f40*/  IMAD.MOV.U32 R31, RZ, RZ, 0x1 ;  /* 0x00000001ff1f7424 */ /* 0x000fe200078e00ff */
[----:B------:R-:W-:Y:S02]  /*7f50*/  SHF.R.U32.HI R5, RZ, R6, R17 ;  /* 0x00000006ff057219 */ /* 0x000fe40000011611 */
        /* <DEDUP_REMOVED lines=9> */
[----:B0-----:R-:W-:Y:S01]  /*7ff0*/  ISETP.NE.U32.AND P0, PT, R28, RZ, PT ;  /* 0x000000ff1c00720c */ /* 0x001fe20003f05070 */
[----:B------:R-:W-:-:S03]  /*8000*/  IMAD.MOV.U32 R11, RZ, RZ, -0x1 ;  /* 0xffffffffff0b7424 */ /* 0x000fc600078e00ff */
[----:B------:R-:W-:Y:S02]  /*8010*/  ISETP.NE.AND.EX P0, PT, R29, RZ, PT, P0 ;  /* 0x000000ff1d00720c */ /* 0x000fe40003f05300 */
[----:B------:R-:W0:Y:S01]  /*8020*/  LDC R24, c[0x0][0x600] ;  /* 0x00018000ff187b82 */ /* 0x000e220000000800 */
[-CC-:B-1----:R-:W-:Y:S02]  /*8030*/  SHF.R.U64 R18, R10, R14.reuse, R5.reuse ;  /* 0x0000000e0a127219 */ /* 0x182fe40000001205 */
[----:B------:R-:W-:-:S05]  /*8040*/  SHF.R.U32.HI R5, RZ, R14, R5 ;  /* 0x0000000eff057219 */ /* 0x000fca0000011605 */
        /* <DEDUP_REMOVED lines=21> */
.L_x_172:
[----:B-1----:R-:W-:Y:S01]  /*81a0*/  SHF.R.U64 R6, R10, R25, R11 ;  /* 0x000000190a067219 */ /* 0x002fe2000000120b */
[----:B0-----:R-:W-:Y:S01]  /*81b0*/  VIADD R11, R24, 0xffffffff ;  /* 0xffffffff180b7836 */ /* 0x001fe20000000000 */
[----:B------:R-:W-:Y:S01]  /*81c0*/  SHF.L.U32 R9, R31, R26, RZ ;  /* 0x0000001a1f097219 */ /* 0x000fe200000006ff */
[----:B------:R-:W-:Y:S01]  /*81d0*/  @P2 IMAD R12, R13, R20, R8 ;  /* 0x000000140d0c2224 */ /* 0x000fe200078e0208 */
[----:B------:R-:W-:Y:S01]  /*81e0*/  LOP3.LUT R5, R22, R33, RZ, 0xc0, !PT ;  /* 0x0000002116057212 */ /* 0x000fe200078ec0ff */
[----:B------:R-:W-:Y:S01]  /*81f0*/  IMAD.MOV R10, RZ, RZ, -R6 ;  /* 0x000000ffff0a7224 */ /* 0x000fe200078e0a06 */
[----:B------:R-:W-:Y:S01]  /*8200*/  LOP3.LUT R18, R18, R11, RZ, 0xc0, !PT ;  /* 0x0000000b12127212 */ /* 0x000fe200078ec0ff */
[----:B------:R-:W-:Y:S02]  /*8210*/  IMAD.MOV.U32 R8, RZ, RZ, 0x1 ;  /* 0x00000001ff087424 */ /* 0x000fe400078e00ff */
[----:B------:R-:W-:Y:S02]  /*8220*/  IMAD R9, R9, R6, R5 ;  /* 0x0000000609097224 */ /* 0x000fe400078e0205 */
[----:B--2---:R-:W-:-:S02]  /*8230*/  IMAD R5, R10, R27, R23 ;  /* 0x0000001b0a057224 */ /* 0x004fc400078e0217 */
[----:B---3--:R-:W-:Y:S02]  /*8240*/  IMAD R6, R9, R30, R12 ;  /* 0x0000001e09067224 */ /* 0x008fe400078e020c */
[----:B------:R-:W-:Y:S01]  /*8250*/  IMAD R9, R5, R24, R18 ;  /* 0x0000001805097224 */ /* 0x000fe200078e0212 */
[----:B------:R-:W-:Y:S01]  /*8260*/  PRMT R5, R8, 0x7610, R5 ;  /* 0x0000761008057816 */ /* 0x000fe20000000005 */
[----:B------:R-:W-:-:S03]  /*8270*/  IMAD.MOV.U32 R15, RZ, RZ, R21 ;  /* 0x000000ffff0f7224 */ /* 0x000fc600078e0015 */
[----:B------:R-:W-:Y:S02]  /*8280*/  SEL R16, R9, R6, !P2 ;  /* 0x0000000609107207 */ /* 0x000fe40005000000 */
[----:B------:R-:W-:-:S07]  /*8290*/  SEL R6, R6, R9, !P2 ;  /* 0x0000000906067207 */ /* 0x000fce0005000000 */
.L_x_170:
[----:B------:R-:W-:-:S08]  /*82a0*/  NOP ;  /* 0x0000000000007918 */ /* 0x000fd00000000000 */
[----:B------:R-:W0:-:S00]  /*82b0*/  USETMAXREG.DEALLOC.CTAPOOL 0x28 ;  /* 0x00000028000079c8 */ /* 0x000e0000080e0500 */
[----:B0-----:R-:W-:-:S13]  /*82c0*/  ISETP.NE.AND P0, PT, R7, RZ, PT ;  /* 0x000000ff0700720c */ /* 0x001fda0003f05270 */
[----:B------:R-:W-:Y:S05]  /*82d0*/  @P0 EXIT ;  /* 0x000000000000094d */ /* 0x000fea0003800000 */
[----:B------:R-:W-:Y:S01]  /*82e0*/  LOP3.LUT P0, RZ, R5, 0xff, RZ, 0xc0, !PT ;  /* 0x000000ff05ff7812 */ /* 0x000fe2000780c0ff */
[----:B------:R-:W-:Y:S02]  /*82f0*/  IMAD.MOV.U32 R14, RZ, RZ, 0x1 ;  /* 0x00000001ff0e7424 */ /* 0x000fe400078e00ff */
[----:B------:R-:W-:-:S10]  /*8300*/  IMAD.MOV.U32 R13, RZ, RZ, RZ ;  /* 0x000000ffff0d7224 */ /* 0x000fd400078e00ff */
[----:B------:R-:W-:Y:S05]  /*8310*/  @!P0 BRA `(.L_x_173) ;  /* 0x0000000c00748947 */ /* 0x000fea0003800000 */
[----:B------:R-:W0:Y:S01]  /*8320*/  LDC R5, c[0x0][0x28c] ;  /* 0x0000a300ff057b82 */ /* 0x000e220000000800 */
[----:B------:R-:W-:Y:S01]  /*8330*/  UMOV UR14, 0x1 ;  /* 0x00000001000e7882 */ /* 0x000fe20000000000 */
[----:B------:R-:W-:Y:S01]  /*8340*/  ULDC UR9, c[0x0][0xc] ;  /* 0x0000030000097ab9 */ /* 0x000fe20000000800 */
[----:B------:R-:W-:Y:S01]  /*8350*/  ULDC UR12, c[0x0][0x10] ;  /* 0x00000400000c7ab9 */ /* 0x000fe20000000800 */
[----:B------:R-:W-:Y:S01]  /*8360*/  ULDC UR5, c[0x0][0x658] ;  /* 0x0001960000057ab9 */ /* 0x000fe20000000800 */
[----:B------:R-:W-:Y:S01]  /*8370*/  UMOV UR7, 0xffffffff ;  /* 0xffffffff00077882 */ /* 0x000fe20000000000 */
[----:B------:R-:W-:Y:S01]  /*8380*/  BSSY B0, `(.L_x_173) ;  /* 0x00000d6000007945 */ /* 0x000fe20003800000 */
[----:B------:R-:W-:Y:S01]  /*8390*/  USHF.L.U32 UR7, UR7, UR5, URZ ;  /* 0x0000000507077299 */ /* 0x000fe2000800063f */
[----:B------:R-:W1:Y:S01]  /*83a0*/  S2UR UR8, SR_CgaCtaId ;  /* 0x00000000000879c3 */ /* 0x000e620000008800 */
[----:B------:R-:W-:Y:S01]  /*83b0*/  USHF.L.U32 UR5, UR14, UR5, URZ ;  /* 0x000000050e057299 */ /* 0x000fe2000800063f */
[----:B------:R-:W-:Y:S01]  /*83c0*/  IMAD.MOV.U32 R11, RZ, RZ, 0x1 ;  /* 0x00000001ff0b7424 */ /* 0x000fe200078e00ff */
[----:B------:R-:W-:Y:S01]  /*83d0*/  LOP3.LUT R17, R4, 0x2, RZ, 0xfc, !PT ;  /* 0x0000000204117812 */ /* 0x000fe200078efcff */
[----:B------:R-:W-:Y:S01]  /*83e0*/  IMAD.MOV.U32 R14, RZ, RZ, 0x1 ;  /* 0x00000001ff0e7424 */ /* 0x000fe200078e00ff */
[----:B------:R-:W-:Y:S01]  /*83f0*/  ULDC UR4, c[0x0][0x600] ;  /* 0x0001800000047ab9 */ /* 0x000fe20000000800 */
[----:B------:R-:W-:Y:S01]  /*8400*/  IMAD.MOV.U32 R13, RZ, RZ, RZ ;  /* 0x000000ffff0d7224 */ /* 0x000fe200078e00ff */
[----:B------:R-:W-:Y:S01]  /*8410*/  UMOV UR15, 0x5 ;  /* 0x00000005000f7882 */ /* 0x000fe20000000000 */
[----:B------:R-:W-:-:S02]  /*8420*/  UIADD3 UR4, UR4, -0x1, URZ ;  /* 0xffffffff04047890 */ /* 0x000fc4000fffe03f */
[----:B------:R-:W-:Y:S01]  /*8430*/  ULOP3.LUT UR7, URZ, UR7, URZ, 0x33, !UPT ;  /* 0x000000073f077292 */ /* 0x000fe2000f8e333f */
[----:B------:R-:W-:Y:S01]  /*8440*/  ULDC.64 UR30, c[0x0][0x198] ;  /* 0x00006600001e7ab9 */ /* 0x000fe20000000a00 */
[----:B0-----:R-:W-:-:S05]  /*8450*/  VIADD R5, R5, 0x1f ;  /* 0x0000001f05057836 */ /* 0x001fca0000000000 */
[----:B------:R-:W-:Y:S01]  /*8460*/  SHF.R.S32.HI R8, RZ, 0x1f, R5 ;  /* 0x0000001fff087819 */ /* 0x000fe20000011405 */
[----:B-1----:R-:W-:-:S03]  /*8470*/  ULOP3.LUT UR10, UR8, 0x1, URZ, 0xc0, !UPT ;  /* 0x00000001080a7892 */ /* 0x002fc6000f8ec03f */
[----:B------:R-:W-:Y:S01]  /*8480*/  LEA.HI R8, R8, R5, RZ, 0x5 ;  /* 0x0000000508087211 */ /* 0x000fe200078f28ff */
[----:B------:R-:W-:Y:S02]  /*8490*/  USHF.R.U32.HI UR28, URZ, 0x1, UR8 ;  /* 0x000000013f1c7899 */ /* 0x000fe40008011608 */
[----:B------:R-:W-:Y:S01]  /*84a0*/  USHF.L.U32 UR6, UR8, 0x6, URZ ;  /* 0x0000000608067899 */ /* 0x000fe2000800063f */
[----:B------:R-:W-:Y:S01]  /*84b0*/  SHF.R.S32.HI R12, RZ, 0x5, R8 ;  /* 0x00000005ff0c7819 */ /* 0x000fe20000011408 */
[----:B------:R-:W-:Y:S02]  /*84c0*/  USHF.L.U32 UR27, UR8, 0xb, URZ ;  /* 0x0000000b081b7899 */ /* 0x000fe4000800063f */
[----:B------:R-:W-:Y:S02]  /*84d0*/  ULOP3.LUT UR8, UR8, 0xfffffffe, URZ, 0xc0, !UPT ;  /* 0xfffffffe08087892 */ /* 0x000fe4000f8ec03f */
[----:B------:R-:W-:Y:S01]  /*84e0*/  UISETP.GT.U32.AND UP0, UPT, UR10, 0xffff, UPT ;  /* 0x0000ffff0a00788c */ /* 0x000fe2000bf04070 */
[----:B------:R-:W-:Y:S01]  /*84f0*/  VIADD R10, R12, 0x1 ;  /* 0x000000010c0a7836 */ /* 0x000fe20000000000 */
[----:B------:R-:W-:-:S02]  /*8500*/  USHF.L.U32 UR13, UR14, UR8, URZ ;  /* 0x000000080e0d7299 */ /* 0x000fc4000800063f */
[----:B------:R-:W-:Y:S02]  /*8510*/  ULOP3.LUT UR11, UR8, 0x1, URZ, 0xfc, !UPT ;  /* 0x00000001080b7892 */ /* 0x000fe4000f8efc3f */
[----:B------:R-:W-:Y:S02]  /*8520*/  UIMAD.WIDE.U32 UR8, UR9, UR12, URZ ;  /* 0x0000000c090872a5 */ /* 0x000fe4000f8e003f */
[----:B------:R-:W-:Y:S01]  /*8530*/  USEL UR10, UR10, 0xffff, !UP0 ;  /* 0x0000ffff0a0a7887 */ /* 0x000fe2000c000000 */
[----:B------:R-:W-:Y:S01]  /*8540*/  ULDC UR12, c[0x0][0x14] ;  /* 0x00000500000c7ab9 */ /* 0x000fe20000000800 */
[----:B------:R-:W-:Y:S02]  /*8550*/  USHF.L.U32 UR11, UR14, UR11, URZ ;  /* 0x0000000b0e0b7299 */ /* 0x000fe4000800063f */
[----:B------:R-:W-:Y:S02]  /*8560*/  UIMAD.WIDE.U32 UR24, UR8, UR12, URZ ;  /* 0x0000000c081872a5 */ /* 0x000fe4000f8e003f */
[----:B------:R-:W-:-:S02]  /*8570*/  UIMAD UR14, UR9, UR12, URZ ;  /* 0x0000000c090e72a4 */ /* 0x000fc4000f8e023f */
[----:B------:R-:W-:Y:S02]  /*8580*/  ULOP3.LUT UR10, UR10, 0xffff, URZ, 0xc0, !UPT ;  /* 0x0000ffff0a0a7892 */ /* 0x000fe4000f8ec03f */
[----:B------:R-:W-:Y:S02]  /*8590*/  ULOP3.LUT UR6, UR6, 0x40, URZ, 0xc0, !UPT ;  /* 0x0000004006067892 */ /* 0x000fe4000f8ec03f */
[----:B------:R-:W-:Y:S02]  /*85a0*/  ULOP3.LUT UR13, UR13, UR11, URZ, 0xfc, !UPT ;  /* 0x0000000b0d0d7292 */ /* 0x000fe4000f8efc3f */
[----:B------:R-:W-:Y:S02]  /*85b0*/  UIADD3 UR14, UR25, UR14, URZ ;  /* 0x0000000e190e7290 */ /* 0x000fe4000fffe03f */
[----:B------:R-:W-:-:S12]  /*85c0*/  USHF.L.U32 UR15, UR15, UR10, URZ ;  /* 0x0000000a0f0f7299 */ /* 0x000fd8000800063f */
.L_x_184:
[----:B------:R-:W-:-:S03]  /*85d0*/  UMOV UR8, 0xffffffff ;  /* 0xffffffff00087882 */ /* 0x000fc60000000000 */
[----:B------:R-:W-:Y:S05]  /*85e0*/  BRA.DIV UR8, `(.L_x_174) ;  /* 0x0000000e08b07947 */ /* 0x000fea000b800000 */
[----:B------:R-:W-:-:S13]  /*85f0*/  ELECT P0, URZ, PT ;  /* 0x00000000003f782f */ /* 0x000fda0003800000 */
.L_x_195:
[----:B------:R-:W0:Y:S01]  /*8600*/  LDC R5, c[0x0][0x28c] ;  /* 0x0000a300ff057b82 */ /* 0x000e220000000800 */
[----:B------:R-:W-:Y:S01]  /*8610*/  BSSY B1, `(.L_x_175) ;  /* 0x000003b000017945 */ /* 0x000fe20003800000 */
[----:B0-----:R-:W-:-:S13]  /*8620*/  ISETP.LT.OR P0, PT, R5, 0x1, !P0 ;  /* 0x000000010500780c */ /* 0x001fda0004701670 */
[----:B------:R-:W-:Y:S05]  /*8630*/  @P0 BRA `(.L_x_176) ;  /* 0x0000000000e00947 */ /* 0x000fea0003800000 */
[----:B------:R-:W-:Y:S01]  /*8640*/  LEA R8, R6, UR28, 0x1 ;  /* 0x0000001c06087c11 */ /* 0x000fe2000f8e08ff */
[----:B------:R-:W-:Y:S01]  /*8650*/  IMAD.MOV.U32 R21, RZ, RZ, RZ ;  /* 0x000000ffff157224 */ /* 0x000fe200078e00ff */
[----:B------:R-:W-:Y:S01]  /*8660*/  LEA R16, R16, UR6, 0x7 ;  /* 0x0000000610107c11 */ /* 0x000fe2000f8e38ff */
[----:B------:R-:W-:Y:S02]  /*8670*/  IMAD.MOV.U32 R5, RZ, RZ, R10 ;  /* 0x000000ffff057224 */ /* 0x000fe400078e000a */
[----:B------:R-:W-:Y:S02]  /*8680*/  IMAD.MOV.U32 R6, RZ, RZ, R14 ;  /* 0x000000ffff067224 */ /* 0x000fe400078e000e */
[----:B------:R-:W-:Y:S02]  /*8690*/  IMAD.MOV.U32 R7, RZ, RZ, R13 ;  /* 0x000000ffff077224 */ /* 0x000fe400078e000d */
[----:B------:R-:W-:-:S07]  /*86a0*/  IMAD.SHL.U32 R18, R8, 0x40, RZ ;  /* 0x0000004008127824 */ /* 0x000fce00078e00ff */
.L_x_179:
[----:B------:R-:W0:Y:S01]  /*86b0*/  S2R R9, SR_CgaCtaId ;  /* 0x0000000000097919 */ /* 0x000e220000008800 */
[----:B------:R-:W-:Y:S02]  /*86c0*/  MOV R8, 0x400 ;  /* 0x0000040000087802 */ /* 0x000fe40000000f00 */
[----:B------:R-:W-:Y:S02]  /*86d0*/  LOP3.LUT P1, RZ, R0, 0x7f, RZ, 0xc0, !PT ;  /* 0x0000007f00ff7812 */ /* 0x000fe4000782c0ff */
[----:B0-----:R-:W-:Y:S02]  /*86e0*/  LEA R20, R9, R8, 0x18 ;  /* 0x0000000809147211 */ /* 0x001fe400078ec0ff */
[----:B------:R-:W-:-:S09]  /*86f0*/  SHF.L.U32 R8, R6, 0x1f, RZ ;  /* 0x0000001f06087819 */ /* 0x000fd200000006ff */
[----:B------:R-:W0:Y:S01]  /*8700*/  @!P1 LDC R9, c[0x0][0x500] ;  /* 0x00014000ff099b82 */ /* 0x000e220000000800 */
[----:B------:R-:W-:-:S04]  /*8710*/  IMAD R19, R7, 0x8, R20 ;  /* 0x0000000807137824 */ /* 0x000fc800078e0214 */
[----:B------:R-:W1:Y:S02]  /*8720*/  SYNCS.PHASECHK.TRANS64.TRYWAIT P0, [R19+URZ+0x20], R8 ;  /* 0x00002008130075a7 */ /* 0x000e64000800017f */
[----:B-1----:R-:W-:Y:S05]  /*8730*/  @!P0 BRA `(.L_x_177) ;  /* 0x0000000c007c8947 */ /* 0x002fea0003800000 */
.L_x_196:
[----:B-1----:R-:W-:Y:S01]  /*8740*/  PRMT R8, R17, 0x9910, RZ ;  /* 0x0000991011087816 */ /* 0x002fe200000000ff */
[----:B0-----:R0:W-:Y:S03]  /*8750*/  @!P1 SYNCS.ARRIVE.TRANS64 RZ, [R19+URZ], R9 ;  /* 0x0000000913ff99a7 */ /* 0x0011e6000800003f */
[----:B------:R-:W-:-:S13]  /*8760*/  ISETP.NE.AND P0, PT, R8, 0x2, PT ;  /* 0x000000020800780c */ /* 0x000fda0003f05270 */
[----:B0-----:R-:W-:Y:S05]  /*8770*/  @P0 BRA `(.L_x_178) ;  /* 0x0000000000040947 */ /* 0x001fea0003800000 */
[----:B------:R-:W-:Y:S01]  /*8780*/  BPT.TRAP 0x1 ;  /* 0x000000040000795c */ /* 0x000fe20000300000 */
.L_x_178:
[----:B------:R-:W-:Y:S01]  /*8790*/  R2UR UR8, R7 ;  /* 0x00000000070872ca */ /* 0x000fe200000e0000 */
[----:B------:R-:W-:Y:S01]  /*87a0*/  VIADD R5, R5, 0xffffffff ;  /* 0xffffffff05057836 */ /* 0x000fe20000000000 */
[----:B------:R-:W-:Y:S01]  /*87b0*/  R2UR UR22, R20 ;  /* 0x00000000141672ca */ /* 0x000fe200000e0000 */
[----:B------:R-:W-:Y:S01]  /*87c0*/  UIADD3 UR16, UP0, UR30, 0xf0, URZ ;  /* 0x000000f01e107890 */ /* 0x000fe2000ff1e03f */
[----:B------:R-:W-:Y:S01]  /*87d0*/  R2UR UR23, R18 ;  /* 0x00000000121772ca */ /* 0x000fe200000e0000 */
[----:B------:R-:W-:Y:S01]  /*87e0*/  UIADD3 UR32, UP1, UR30, 0x1f0, URZ ;  /* 0x000001f01e207890 */ /* 0x000fe2000ff3e03f */
[----:B------:R-:W-:Y:S01]  /*87f0*/  R2UR UR9, R19 ;  /* 0x00000000130972ca */ /* 0x000fe200000e0000 */
[----:B------:R-:W-:Y:S01]  /*8800*/  UIADD3.X UR17, URZ, UR31, URZ, UP0, !UPT ;  /* 0x0000001f3f117290 */ /* 0x000fe200087fe43f */
[----:B------:R-:W-:Y:S01]  /*8810*/  R2UR UR10, R21 ;  /* 0x00000000150a72ca */ /* 0x000fe200000e0000 */
[----:B------:R-:W-:Y:S01]  /*8820*/  UPRMT UR20, URZ, 0x5410, UR15 ;  /* 0x000054103f147896 */ /* 0x000fe2000800000f */
[----:B------:R-:W-:Y:S01]  /*8830*/  R2UR UR12, R15 ;  /* 0x000000000f0c72ca */ /* 0x000fe200000e0000 */
[----:B------:R-:W-:Y:S01]  /*8840*/  VIADD R7, R7, 0x1 ;  /* 0x0000000107077836 */ /* 0x000fe20000000000 */
[----:B------:R-:W-:Y:S01]  /*8850*/  R2UR UR26, R16 ;  /* 0x00000000101a72ca */ /* 0x000fe200000e0000 */
[----:B------:R-:W-:Y:S01]  /*8860*/  USHF.L.U32 UR8, UR8, 0xc, URZ ;  /* 0x0000000c08087899 */ /* 0x000fe2000800063f */
[----:B------:R-:W-:Y:S01]  /*8870*/  ISETP.GT.AND P1, PT, R5, 0x1, PT ;  /* 0x000000010500780c */ /* 0x000fe20003f24270 */
[----:B------:R-:W-:Y:S01]  /*8880*/  UPRMT UR29, URZ, 0x5410, UR13 ;  /* 0x000054103f1d7896 */ /* 0x000fe2000800000d */
[----:B------:R-:W-:Y:S01]  /*8890*/  ISETP.NE.AND P0, PT, R7, 0x4, PT ;  /* 0x000000040700780c */ /* 0x000fe20003f05270 */
[----:B------:R-:W-:Y:S01]  /*88a0*/  ULEA UR11, UR28, UR8, 0xb ;  /* 0x000000081c0b7291 */ /* 0x000fe2000f8e583f */
[----:B------:R-:W-:Y:S01]  /*88b0*/  VIADD R21, R21, 0x20 ;  /* 0x0000002015157836 */ /* 0x000fe20000000000 */
[----:B------:R-:W-:Y:S01]  /*88c0*/  ULOP3.LUT UR8, UR8, 0x800, UR27, 0xf8, !UPT ;  /* 0x0000080008087892 */ /* 0x000fe2000f8ef81b */
[----:B------:R-:W-:Y:S01]  /*88d0*/  SEL R9, RZ, 0x1, P0 ;  /* 0x00000001ff097807 */ /* 0x000fe20000000000 */
[----:B------:R-:W-:Y:S01]  /*88e0*/  UIADD3 UR21, UR22, 0x100, UR11 ;  /* 0x0000010016157890 */ /* 0x000fe2000fffe00b */
[----:B------:R-:W-:Y:S01]  /*88f0*/  SEL R7, R7, RZ, P0 ;  /* 0x000000ff07077207 */ /* 0x000fe20000000000 */
[----:B------:R-:W-:Y:S01]  /*8900*/  UIADD3 UR22, UR22, 0x4100, UR8 ;  /* 0x0000410016167890 */ /* 0x000fe2000fffe008 */
[----:B------:R-:W-:Y:S01]  /*8910*/  LOP3.LUT R6, R6, R9, RZ, 0x3c, !PT ;  /* 0x0000000906067212 */ /* 0x000fe200078e3cff */
[----:B------:R-:W-:Y:S01]  /*8920*/  UIADD3.X UR33, URZ, UR31, URZ, UP1, !UPT ;  /* 0x0000001f3f217290 */ /* 0x000fe20008ffe43f */
[----:B------:R-:W-:Y:S01]  /*8930*/  UMOV UR18, 0x0 ;  /* 0x0000000000127882 */ /* 0x000fe20000000000 */
[----:B------:R-:W-:Y:S01]  /*8940*/  UMOV UR19, 0x10000000 ;  /* 0x1000000000137882 */ /* 0x000fe20000000000 */
[----:B------:R-:W-:Y:S01]  /*8950*/  UMOV UR11, UR23 ;  /* 0x00000017000b7c82 */ /* 0x000fe20008000000 */
[----:B------:R-:W-:-:S02]  /*8960*/  UMOV UR8, UR21 ;  /* 0x0000001500087c82 */ /* 0x000fc40008000000 */
[----:B------:R0:W-:Y:S02]  /*8970*/  UTMALDG.3D.MULTICAST [UR8], [UR16], UR20, desc[UR18] ;  /* 0x00001208100073b4 */ /* 0x0001e40008011814 */
[----:B0-----:R-:W-:Y:S01]  /*8980*/  UMOV UR8, UR22 ;  /* 0x0000001600087c82 */ /* 0x001fe20008000000 */
[----:B------:R-:W-:Y:S02]  /*8990*/  UMOV UR11, UR26 ;  /* 0x0000001a000b7c82 */ /* 0x000fe40008000000 */
[----:B------:R0:W-:Y:S02]  /*89a0*/  UTMALDG.3D.MULTICAST [UR8], [UR32], UR29, desc[UR18] ;  /* 0x00001208200073b4 */ /* 0x0001e4000801181d */
[----:B0-----:R-:W-:Y:S05]  /*89b0*/  @P1 BRA `(.L_x_179) ;  /* 0xfffffffc003c1947 */ /* 0x001fea000383ffff */
.L_x_176:
[----:B------:R-:W-:Y:S05]  /*89c0*/  BSYNC B1 ;  /* 0x0000000000017941 */ /* 0x000fea0003800000 */
.L_x_175:
[----:B------:R-:W-:Y:S01]  /*89d0*/  LOP3.LUT P1, RZ, R11, 0xff, RZ, 0xc0, !PT ;  /* 0x000000ff0bff7812 */ /* 0x000fe2000782c0ff */
[----:B------:R-:W-:Y:S01]  /*89e0*/  IMAD.IADD R13, R12, 0x1, R13 ;  /* 0x000000010c0d7824 */ /* 0x000fe200078e020d */
[----:B------:R-:W-:Y:S01]  /*89f0*/  IADD3 R2, P3, R2, UR24, RZ ;  /* 0x0000001802027c10 */ /* 0x000fe2000ff7e0ff */
[----:B------:R-:W-:Y:S01]  /*8a00*/  ULDC.64 UR8, c[0x0][0x650] ;  /* 0x0001940000087ab9 */ /* 0x000fe20000000a00 */
[----:B------:R-:W-:Y:S01]  /*8a10*/  BSSY B1, `(.L_x_180) ;  /* 0x000006a000017945 */ /* 0x000fe20003800000 */
[----:B------:R-:W-:Y:S01]  /*8a20*/  IMAD.MOV.U32 R16, RZ, RZ, -0x1 ;  /* 0xffffffffff107424 */ /* 0x000fe200078e00ff */
[----:B------:R-:W-:Y:S01]  /*8a30*/  SHF.R.U32.HI R5, RZ, 0x2, R13 ;  /* 0x00000002ff057819 */ /* 0x000fe2000001160d */
[----:B------:R-:W-:Y:S01]  /*8a40*/  IMAD.MOV.U32 R15, RZ, RZ, -0x1 ;  /* 0xffffffffff0f7424 */ /* 0x000fe200078e00ff */
[----:B------:R-:W-:Y:S02]  /*8a50*/  ISETP.GT.U32.AND P0, PT, R13, 0x3, PT ;  /* 0x000000030d00780c */ /* 0x000fe40003f04070 */
[----:B------:R-:W-:-:S02]  /*8a60*/  LOP3.LUT R5, R5, 0x1, RZ, 0xc0, !PT ;  /* 0x0000000105057812 */ /* 0x000fc400078ec0ff */
[----:B------:R-:W-:Y:S01]  /*8a70*/  ISETP.LT.U32.AND P0, PT, R12, 0x4, P0 ;  /* 0x000000040c00780c */ /* 0x000fe20000701070 */
[----:B------:R-:W0:Y:S01]  /*8a80*/  @P1 S2R R7, SR_CgaCtaId ;  /* 0x0000000000071919 */ /* 0x000e220000008800 */
[----:B------:R-:W-:Y:S02]  /*8a90*/  @P1 MOV R6, 0x400 ;  /* 0x0000040000061802 */ /* 0x000fe40000000f00 */
[----:B------:R-:W-:Y:S02]  /*8aa0*/  IADD3.X R3, R3, UR14, RZ, P3, !PT ;  /* 0x0000000e03037c10 */ /* 0x000fe40009ffe4ff */
[----:B------:R-:W-:Y:S02]  /*8ab0*/  ISETP.GE.U32.AND P3, PT, R2, UR8, PT ;  /* 0x0000000802007c0c */ /* 0x000fe4000bf66070 */
[----:B------:R-:W-:Y:S02]  /*8ac0*/  LOP3.LUT R13, R13, 0x3, RZ, 0xc0, !PT ;  /* 0x000000030d0d7812 */ /* 0x000fe400078ec0ff */
[----:B------:R-:W-:-:S02]  /*8ad0*/  PRMT R11, RZ, 0x7610, R11 ;  /* 0x00007610ff0b7816 */ /* 0x000fc4000000000b */
[----:B0-----:R-:W-:-:S04]  /*8ae0*/  @P1 LEA R6, R7, R6, 0x18 ;  /* 0x0000000607061211 */ /* 0x001fc800078ec0ff */
[----:B------:R0:W-:Y:S01]  /*8af0*/  @P1 SYNCS.ARRIVE.TRANS64.A1T0 RZ, [R6+URZ+0x58], RZ ;  /* 0x000058ff06ff19a7 */ /* 0x0001e2000810003f */
[----:B------:R-:W-:Y:S02]  /*8b00*/  ISETP.NE.U32.AND P1, PT, R5, 0x1, PT ;  /* 0x000000010500780c */ /* 0x000fe40003f25070 */
[----:B------:R-:W-:Y:S02]  /*8b10*/  SEL R5, RZ, 0x1, !P0 ;  /* 0x00000001ff057807 */ /* 0x000fe40004000000 */
[----:B------:R-:W-:Y:S02]  /*8b20*/  ISETP.GE.U32.AND.EX P0, PT, R3, UR9, PT, P3 ;  /* 0x0000000903007c0c */ /* 0x000fe4000bf06130 */
[----:B------:R-:W-:-:S04]  /*8b30*/  ISETP.GT.U32.AND P1, PT, R12, 0x3, !P1 ;  /* 0x000000030c00780c */ /* 0x000fc80004f24070 */
[----:B0-----:R-:W-:-:S04]  /*8b40*/  SEL R6, RZ, 0x1, !P1 ;  /* 0x00000001ff067807 */ /* 0x001fc80004800000 */
[--C-:B------:R-:W-:Y:S01]  /*8b50*/  LOP3.LUT R14, R6, R14, R5.reuse, 0x96, !PT ;  /* 0x0000000e060e7212 */ /* 0x100fe200078e9605 */
[----:B------:R-:W-:Y:S01]  /*8b60*/  IMAD.MOV.U32 R6, RZ, RZ, -0x1 ;  /* 0xffffffffff067424 */ /* 0x000fe200078e00ff */
[----:B------:R-:W-:Y:S01]  /*8b70*/  PRMT R5, RZ, 0x7610, R5 ;  /* 0x00007610ff057816 */ /* 0x000fe20000000005 */
[----:B------:R-:W-:Y:S06]  /*8b80*/  @P0 BRA `(.L_x_181) ;  /* 0x0000000400480947 */ /* 0x000fec0003800000 */
[----:B------:R-:W0:Y:S01]  /*8b90*/  S2R R16, SR_CTAID.X ;  /* 0x0000000000107919 */ /* 0x000e220000002500 */
[----:B------:R-:W-:Y:S01]  /*8ba0*/  ULDC.64 UR8, c[0x0][0x628] ;  /* 0x00018a0000087ab9 */ /* 0x000fe20000000a00 */
[----:B------:R-:W1:Y:S01]  /*8bb0*/  LDC R19, c[0x0][0x144] ;  /* 0x00005100ff137b82 */ /* 0x000e620000000800 */
[----:B------:R-:W-:Y:S01]  /*8bc0*/  ISETP.NE.U32.AND P0, PT, RZ, UR8, PT ;  /* 0x00000008ff007c0c */ /* 0x000fe2000bf05070 */
[----:B------:R-:W2:Y:S01]  /*8bd0*/  S2R R5, SR_CTAID.Y ;  /* 0x0000000000057919 */ /* 0x000ea20000002600 */
[----:B------:R-:W-:Y:S01]  /*8be0*/  ULDC UR10, c[0x0][0x150] ;  /* 0x00005400000a7ab9 */ /* 0x000fe20000000800 */
[----:B------:R-:W-:Y:S01]  /*8bf0*/  ULDC UR11, c[0x0][0x630] ;  /* 0x00018c00000b7ab9 */ /* 0x000fe20000000800 */
[----:B------:R-:W-:Y:S01]  /*8c00*/  ISETP.NE.AND.EX P0, PT, RZ, UR9, PT, P0 ;  /* 0x00000009ff007c0c */ /* 0x000fe2000bf05300 */
[----:B------:R-:W-:Y:S01]  /*8c10*/  IMAD.MOV.U32 R6, RZ, RZ, R2 ;  /* 0x000000ffff067224 */ /* 0x000fe200078e0002 */
[----:B0-----:R-:W-:-:S05]  /*8c20*/  I2FP.F32.U32 R7, R16 ;  /* 0x0000001000077245 */ /* 0x001fca0000201000 */
[----:B------:R-:W-:Y:S01]  /*8c30*/  FMUL R18, R7, UR10 ;  /* 0x0000000a07127c20 */ /* 0x000fe20008400000 */
[----:B------:R-:W-:-:S05]  /*8c40*/  IMAD.MOV.U32 R7, RZ, RZ, R3 ;  /* 0x000000ffff077224 */ /* 0x000fca00078e0003 */
[----:B--2---:R-:W-:Y:S05]  /*8c50*/  @!P0 BRA `(.L_x_182) ;  /* 0x0000000000288947 */ /* 0x004fea0003800000 */
[----:B------:R-:W-:Y:S02]  /*8c60*/  ULDC UR10, c[0x0][0x634] ;  /* 0x00018d00000a7ab9 */ /* 0x000fe40000000800 */
[----:B------:R-:W-:-:S05]  /*8c70*/  IADD3 R7, P0, R2, UR10, RZ ;  /* 0x0000000a02077c10 */ /* 0x000fca000ff1e0ff */
[----:B------:R-:W-:-:S04]  /*8c80*/  IMAD.X R15, RZ, RZ, R3, P0 ;  /* 0x000000ffff0f7224 */ /* 0x000fc800000e0603 */
[----:B------:R-:W-:-:S04]  /*8c90*/  IMAD.WIDE.U32 R8, R15, UR8, RZ ;  /* 0x000000080f087c25 */ /* 0x000fc8000f8e00ff */
[----:B------:R-:W-:-:S04]  /*8ca0*/  IMAD.WIDE.U32 R8, P0, R7, UR9, R8 ;  /* 0x0000000907087c25 */ /* 0x000fc8000f800008 */
[----:B------:R-:W-:-:S04]  /*8cb0*/  IMAD.WIDE.U32 R6, R7, UR8, RZ ;  /* 0x0000000807067c25 */ /* 0x000fc8000f8e00ff */
[----:B------:R-:W-:Y:S01]  /*8cc0*/  IMAD.MOV.U32 R6, RZ, RZ, R9 ;  /* 0x000000ffff067224 */ /* 0x000fe200078e0009 */
[----:B------:R-:W-:Y:S01]  /*8cd0*/  IADD3 RZ, P1, R7, R8, RZ ;  /* 0x0000000807ff7210 */ /* 0x000fe20007f3e0ff */
[----:B------:R-:W-:-:S04]  /*8ce0*/  IMAD.X R7, RZ, RZ, RZ, P0 ;  /* 0x000000ffff077224 */ /* 0x000fc800000e06ff */
[----:B------:R-:W-:-:S08]  /*8cf0*/  IMAD.WIDE.U32.X R6, R15, UR9, R6, P1 ;  /* 0x000000090f067c25 */ /* 0x000fd000088e0406 */
.L_x_182:
[--C-:B------:R-:W-:Y:S01]  /*8d00*/  SHF.R.U64 R15, R6, UR11, R7.reuse ;  /* 0x0000000b060f7c19 */ /* 0x100fe20008001207 */
[----:B------:R-:W0:Y:S01]  /*8d10*/  F2I.U32.TRUNC.NTZ R18, R18 ;  /* 0x0000001200127305 */ /* 0x000e22000020f000 */
[----:B------:R-:W-:Y:S01]  /*8d20*/  SHF.R.U32.HI R6, RZ, UR11, R7 ;  /* 0x0000000bff067c19 */ /* 0x000fe20008011607 */
[----:B------:R-:W-:Y:S01]  /*8d30*/  ULDC.64 UR8, c[0x0][0x620] ;  /* 0x0001880000087ab9 */ /* 0x000fe20000000a00 */
[----:B------:R-:W-:Y:S01]  /*8d40*/  IADD3 R9, P0, RZ, -R15, RZ ;  /* 0x8000000fff097210 */ /* 0x000fe20007f1e0ff */
[----:B------:R-:W-:Y:S01]  /*8d50*/  ULDC.64 UR10, c[0x0][0x640] ;  /* 0x00019000000a7ab9 */ /* 0x000fe20000000a00 */
[----:B------:R-:W2:Y:S03]  /*8d60*/  LDC R20, c[0x0][0x148] ;  /* 0x00005200ff147b82 */ /* 0x000ea60000000800 */
[----:B------:R-:W-:Y:S01]  /*8d70*/  IMAD.X R6, RZ, RZ, ~R6, P0 ;  /* 0x000000ffff067224 */ /* 0x000fe200000e0e06 */
[----:B------:R-:W-:-:S03]  /*8d80*/  ISETP.NE.U32.AND P0, PT, RZ, UR10, PT ;  /* 0x0000000aff007c0c */ /* 0x000fc6000bf05070 */
[----:B------:R-:W-:Y:S01]  /*8d90*/  IMAD R8, R6, UR8, RZ ;  /* 0x0000000806087c24 */ /* 0x000fe2000f8e02ff */
[----:B------:R-:W-:Y:S01]  /*8da0*/  ISETP.NE.AND.EX P0, PT, RZ, UR11, PT, P0 ;  /* 0x0000000bff007c0c */ /* 0x000fe2000bf05300 */
[----:B------:R-:W-:Y:S01]  /*8db0*/  IMAD.WIDE.U32 R6, R9, UR8, R2 ;  /* 0x0000000809067c25 */ /* 0x000fe2000f8e0002 */
[----:B------:R-:W-:-:S03]  /*8dc0*/  ULDC UR8, c[0x0][0x618] ;  /* 0x0001860000087ab9 */ /* 0x000fc60000000800 */
[----:B------:R-:W-:Y:S01]  /*8dd0*/  IMAD R9, R9, UR9, R8 ;  /* 0x0000000909097c24 */ /* 0x000fe2000f8e0208 */
[----:B------:R-:W-:Y:S01]  /*8de0*/  ULDC UR9, c[0x0][0x154] ;  /* 0x0000550000097ab9 */ /* 0x000fe20000000800 */
[----:B0-----:R-:W-:Y:S02]  /*8df0*/  IMAD.MOV R8, RZ, RZ, -R18 ;  /* 0x000000ffff087224 */ /* 0x001fe400078e0a12 */
[----:B------:R-:W-:Y:S02]  /*8e00*/  IMAD.IADD R7, R7, 0x1, R9 ;  /* 0x0000000107077824 */ /* 0x000fe400078e0209 */
[----:B-1----:R-:W-:Y:S01]  /*8e10*/  IMAD R16, R19, R8, R16 ;  /* 0x0000000813107224 */ /* 0x002fe200078e0210 */
[----:B------:R-:W-:Y:S02]  /*8e20*/  I2FP.F32.U32 R8, R5 ;  /* 0x0000000500087245 */ /* 0x000fe40000201000 */
[--C-:B------:R-:W-:Y:S02]  /*8e30*/  SHF.R.U64 R18, R6, UR8, R7.reuse ;  /* 0x0000000806127c19 */ /* 0x100fe40008001207 */
[----:B------:R-:W-:Y:S01]  /*8e40*/  SHF.R.U32.HI R7, RZ, UR8, R7 ;  /* 0x00000008ff077c19 */ /* 0x000fe20008011607 */
[----:B------:R-:W-:Y:S01]  /*8e50*/  FMUL R8, R8, UR9 ;  /* 0x0000000908087c20 */ /* 0x000fe20008400000 */
[----:B------:R-:W-:-:S02]  /*8e60*/  ULDC UR8, c[0x0][0x608] ;  /* 0x0001820000087ab9 */ /* 0x000fc40000000800 */
[--C-:B------:R-:W-:Y:S01]  /*8e70*/  SHF.R.U64 R22, R18, UR8, R7.reuse ;  /* 0x0000000812167c19 */ /* 0x100fe20008001207 */
[----:B------:R0:W1:Y:S01]  /*8e80*/  F2I.U32.TRUNC.NTZ R23, R8 ;  /* 0x0000000800177305 */ /* 0x000062000020f000 */
[----:B------:R-:W-:Y:S01]  /*8e90*/  SHF.R.U32.HI R7, RZ, UR8, R7 ;  /* 0x00000008ff077c19 */ /* 0x000fe20008011607 */
[----:B------:R-:W-:-:S03]  /*8ea0*/  ULDC UR8, c[0x0][0x658] ;  /* 0x0001960000087ab9 */ /* 0x000fc60000000800 */
[--C-:B------:R-:W-:Y:S02]  /*8eb0*/  SHF.R.U64 R19, R22, UR8, R7.reuse ;  /* 0x0000000816137c19 */ /* 0x100fe40008001207 */
[----:B------:R-:W-:-:S03]  /*8ec0*/  SHF.R.U32.HI R21, RZ, UR8, R7 ;  /* 0x00000008ff157c19 */ /* 0x000fc60008011607 */
[----:B------:R-:W-:Y:S02]  /*8ed0*/  IMAD.MOV.U32 R6, RZ, RZ, R19 ;  /* 0x000000ffff067224 */ /* 0x000fe400078e0013 */
[----:B------:R-:W-:Y:S01]  /*8ee0*/  IMAD.MOV.U32 R7, RZ, RZ, R21 ;  /* 0x000000ffff077224 */ /* 0x000fe200078e0015 */
[----:B0-----:R-:W-:Y:S06]  /*8ef0*/  @!P0 BRA `(.L_x_183) ;  /* 0x0000000000288947 */ /* 0x001fec0003800000 */
        /* <DEDUP_REMOVED lines=10> */
.L_x_183:
[----:B------:R-:W-:Y:S01]  /*8fa0*/  ULDC UR8, c[0x0][0x648] ;  /* 0x0001920000087ab9 */ /* 0x000fe20000000800 */
[----:B-1----:R-:W-:Y:S01]  /*8fb0*/  IMAD.MOV R23, RZ, RZ, -R23 ;  /* 0x000000ffff177224 */ /* 0x002fe200078e0a17 */
[----:B------:R-:W-:Y:S01]  /*8fc0*/  SHF.R.U64 R7, R6, UR8, R7 ;  /* 0x0000000806077c19 */ /* 0x000fe20008001207 */
[----:B------:R-:W-:Y:S01]  /*8fd0*/  ULDC UR8, c[0x0][0x638] ;  /* 0x00018e0000087ab9 */ /* 0x000fe20000000800 */
[----:B------:R-:W-:Y:S01]  /*8fe0*/  LOP3.LUT R6, R22, UR7, RZ, 0xc0, !PT ;  /* 0x0000000716067c12 */ /* 0x000fe2000f8ec0ff */
[----:B--2---:R-:W-:Y:S01]  /*8ff0*/  @P2 IMAD R16, R20, R23, R5 ;  /* 0x0000001714102224 */ /* 0x004fe200078e0205 */
[----:B------:R-:W-:Y:S01]  /*9000*/  LOP3.LUT R18, R18, UR4, RZ, 0xc0, !PT ;  /* 0x0000000412127c12 */ /* 0x000fe2000f8ec0ff */
[----:B------:R-:W-:Y:S01]  /*9010*/  IMAD.MOV R8, RZ, RZ, -R7 ;  /* 0x000000ffff087224 */ /* 0x000fe200078e0a07 */
[----:B------:R-:W-:Y:S01]  /*9020*/  ULDC UR9, c[0x0][0x610] ;  /* 0x0001840000097ab9 */ /* 0x000fe20000000800 */
[----:B------:R-:W-:Y:S02]  /*9030*/  IMAD R7, R7, UR5, R6 ;  /* 0x0000000507077c24 */ /* 0x000fe4000f8e0206 */
[----:B------:R-:W-:Y:S01]  /*9040*/  IMAD R19, R8, UR8, R19 ;  /* 0x0000000808137c24 */ /* 0x000fe2000f8e0213 */
[----:B------:R-:W-:Y:S01]  /*9050*/  ULDC UR8, c[0x0][0x600] ;  /* 0x0001800000087ab9 */ /* 0x000fe20000000800 */
[----:B------:R-:W-:-:S02]  /*9060*/  IMAD R6, R7, UR9, R16 ;  /* 0x0000000907067c24 */ /* 0x000fc4000f8e0210 */
[----:B------:R-:W-:Y:S02]  /*9070*/  IMAD R19, R19, UR8, R18 ;  /* 0x0000000813137c24 */ /* 0x000fe4000f8e0212 */
[----:B------:R-:W-:-:S03]  /*9080*/  IMAD.MOV.U32 R5, RZ, RZ, 0x1 ;  /* 0x00000001ff057424 */ /* 0x000fc600078e00ff */
[----:B------:R-:W-:Y:S02]  /*9090*/  SEL R16, R19, R6, !P2 ;  /* 0x0000000613107207 */ /* 0x000fe40005000000 */
[----:B------:R-:W-:-:S07]  /*90a0*/  SEL R6, R6, R19, !P2 ;  /* 0x0000001306067207 */ /* 0x000fce0005000000 */
.L_x_181:
[----:B------:R-:W-:Y:S05]  /*90b0*/  BSYNC B1 ;  /* 0x0000000000017941 */ /* 0x000fea0003800000 */
.L_x_180:
[----:B------:R-:W-:-:S13]  /*90c0*/  LOP3.LUT P0, RZ, R5, 0xff, RZ, 0xc0, !PT ;  /* 0x000000ff05ff7812 */ /* 0x000fda000780c0ff */
[----:B------:R-:W-:Y:S05]  /*90d0*/  @P0 BRA `(.L_x_184) ;  /* 0xfffffff4003c0947 */ /* 0x000fea000383ffff */
[----:B------:R-:W-:Y:S05]  /*90e0*/  BSYNC B0 ;  /* 0x0000000000007941 */ /* 0x000fea0003800000 */
.L_x_173:
[----:B------:R-:W-:-:S03]  /*90f0*/  UMOV UR8, 0xffffffff ;  /* 0xffffffff00087882 */ /* 0x000fc60000000000 */
[----:B------:R-:W-:Y:S05]  /*9100*/  BRA.DIV UR8, `(.L_x_185) ;  /* 0x00000006081c7947 */ /* 0x000fea000b800000 */
[----:B------:R-:W-:-:S13]  /*9110*/  ELECT P0, URZ, PT ;  /* 0x00000000003f782f */ /* 0x000fda0003800000 */
.L_x_199:
[----:B------:R-:W-:Y:S04]  /*9120*/  BSSY B0, `(.L_x_186) ;  /* 0x000002b000007945 */ /* 0x000fe80003800000 */
[----:B------:R-:W-:Y:S05]  /*9130*/  @!P0 BRA `(.L_x_187) ;  /* 0x0000000000a48947 */ /* 0x000fea0003800000 */
[----:B------:R-:W-:-:S04]  /*9140*/  LOP3.LUT R4, R4, 0x2, RZ, 0xfc, !PT ;  /* 0x0000000204047812 */ /* 0x000fc800078efcff */
[----:B------:R-:W-:-:S13]  /*9150*/  ISETP.NE.AND P0, PT, R4, 0x3, PT ;  /* 0x000000030400780c */ /* 0x000fda0003f05270 */
[----:B------:R-:W-:Y:S05]  /*9160*/  @!P0 BRA `(.L_x_188) ;  /* 0x0000000000048947 */ /* 0x000fea0003800000 */
[----:B------:R-:W-:Y:S01]  /*9170*/  BPT.TRAP 0x1 ;  /* 0x000000040000795c */ /* 0x000fe20000300000 */
.L_x_188:
[----:B------:R-:W0:Y:S01]  /*9180*/  S2R R3, SR_CgaCtaId ;  /* 0x0000000000037919 */ /* 0x000e220000008800 */
[----:B------:R-:W-:Y:S02]  /*9190*/  MOV R0, 0x400 ;  /* 0x0000040000007802 */ /* 0x000fe40000000f00 */
[----:B------:R-:W-:Y:S02]  /*91a0*/  SHF.L.U32 R2, R14, 0x1f, RZ ;  /* 0x0000001f0e027819 */ /* 0x000fe400000006ff */
[----:B0-----:R-:W-:-:S05]  /*91b0*/  LEA R0, R3, R0, 0x18 ;  /* 0x0000000003007211 */ /* 0x001fca00078ec0ff */
[----:B------:R-:W-:-:S04]  /*91c0*/  VIADD R0, R0, 0x20 ;  /* 0x0000002000007836 */ /* 0x000fc80000000000 */
[C---:B------:R-:W-:Y:S02]  /*91d0*/  IMAD R5, R13.reuse, 0x8, R0 ;  /* 0x000000080d057824 */ /* 0x040fe400078e0200 */
[----:B------:R-:W-:Y:S02]  /*91e0*/  VIADD R13, R13, 0x1 ;  /* 0x000000010d0d7836 */ /* 0x000fe40000000000 */
[----:B------:R-:W0:Y:S03]  /*91f0*/  SYNCS.PHASECHK.TRANS64.TRYWAIT P0, [R5+URZ], R2 ;  /* 0x00000002050075a7 */ /* 0x000e26000800017f */
[----:B------:R-:W-:-:S04]  /*9200*/  ISETP.NE.AND P1, PT, R13, 0x4, PT ;  /* 0x000000040d00780c */ /* 0x000fc80003f25270 */
[----:B------:R-:W-:Y:S02]  /*9210*/  SEL R3, RZ, 0x1, P1 ;  /* 0x00000001ff037807 */ /* 0x000fe40000800000 */
[----:B------:R-:W-:Y:S02]  /*9220*/  SEL R13, R13, RZ, P1 ;  /* 0x000000ff0d0d7207 */ /* 0x000fe40000800000 */
[----:B------:R-:W-:-:S03]  /*9230*/  LOP3.LUT R14, R14, R3, RZ, 0x3c, !PT ;  /* 0x000000030e0e7212 */ /* 0x000fc600078e3cff */
[----:B------:R-:W-:Y:S01]  /*9240*/  IMAD R7, R13, 0x8, R0 ;  /* 0x000000080d077824 */ /* 0x000fe200078e0200 */
[----:B------:R-:W-:Y:S01]  /*9250*/  SHF.L.U32 R4, R14, 0x1f, RZ ;  /* 0x0000001f0e047819 */ /* 0x000fe200000006ff */
[----:B0-----:R-:W-:Y:S06]  /*9260*/  @!P0 BRA `(.L_x_189) ;  /* 0x0000000000e48947 */ /* 0x001fec0003800000 */
.L_x_200:
[----:B------:R-:W1:Y:S01]  /*9270*/  SYNCS.PHASECHK.TRANS64.TRYWAIT P0, [R7+URZ], R4 ;  /* 0x00000004070075a7 */ /* 0x000e62000800017f */
[----:B0-----:R-:W-:-:S05]  /*9280*/  VIADD R2, R13, 0x1 ;  /* 0x000000010d027836 */ /* 0x001fca0000000000 */
[----:B------:R-:W-:-:S04]  /*9290*/  ISETP.NE.AND P1, PT, R2, 0x4, PT ;  /* 0x000000040200780c */ /* 0x000fc80003f25270 */
[----:B------:R-:W-:Y:S02]  /*92a0*/  SEL R3, RZ, 0x1, P1 ;  /* 0x00000001ff037807 */ /* 0x000fe40000800000 */
[----:B------:R-:W-:Y:S02]  /*92b0*/  SEL R9, R2, RZ, P1 ;  /* 0x000000ff02097207 */ /* 0x000fe40000800000 */
[----:B------:R-:W-:-:S03]  /*92c0*/  LOP3.LUT R11, R14, R3, RZ, 0x3c, !PT ;  /* 0x000000030e0b7212 */ /* 0x000fc600078e3cff */
[----:B------:R-:W-:Y:S01]  /*92d0*/  IMAD R6, R9, 0x8, R0 ;  /* 0x0000000809067824 */ /* 0x000fe200078e0200 */
[----:B------:R-:W-:Y:S01]  /*92e0*/  SHF.L.U32 R5, R11, 0x1f, RZ ;  /* 0x0000001f0b057819 */ /* 0x000fe200000006ff */
[----:B-1----:R-:W-:Y:S06]  /*92f0*/  @!P0 BRA `(.L_x_190) ;  /* 0x0000000000d48947 */ /* 0x002fec0003800000 */
.L_x_201:
[----:B------:R-:W1:Y:S01]  /*9300*/  SYNCS.PHASECHK.TRANS64.TRYWAIT P0, [R6+URZ], R5 ;  /* 0x00000005060075a7 */ /* 0x000e62000800017f */
[----:B------:R-:W-:-:S05]  /*9310*/  VIADD R2, R9, 0x1 ;  /* 0x0000000109027836 */ /* 0x000fca0000000000 */
[----:B------:R-:W-:-:S04]  /*9320*/  ISETP.NE.AND P1, PT, R2, 0x4, PT ;  /* 0x000000040200780c */ /* 0x000fc80003f25270 */
[----:B0-----:R-:W-:Y:S02]  /*9330*/  SEL R4, RZ, 0x1, P1 ;  /* 0x00000001ff047807 */ /* 0x001fe40000800000 */
[----:B------:R-:W-:Y:S02]  /*9340*/  SEL R3, R2, RZ, P1 ;  /* 0x000000ff02037207 */ /* 0x000fe40000800000 */
[----:B------:R-:W-:Y:S01]  /*9350*/  LOP3.LUT R4, R11, R4, RZ, 0x3c, !PT ;  /* 0x000000040b047212 */ /* 0x000fe200078e3cff */
[----:B-1----:R-:W-:Y:S06]  /*9360*/  @!P0 BRA `(.L_x_191) ;  /* 0x0000000000cc8947 */ /* 0x002fec0003800000 */
.L_x_202:
[----:B------:R-:W-:Y:S01]  /*9370*/  IMAD R3, R3, 0x8, R0 ;  /* 0x0000000803037824 */ /* 0x000fe200078e0200 */
[----:B------:R-:W-:-:S07]  /*9380*/  SHF.L.U32 R0, R4, 0x1f, RZ ;  /* 0x0000001f04007819 */ /* 0x000fce00000006ff */
.L_x_192:
[----:B-1----:R1:W2:Y:S02]  /*9390*/  SYNCS.PHASECHK.TRANS64.TRYWAIT P0, [R3+URZ], R0 ;  /* 0x00000000030075a7 */ /* 0x0022a4000800017f */
[----:B--2---:R-:W-:Y:S05]  /*93a0*/  @!P0 NANOSLEEP.SYNCS 0x989680 ;  /* 0x009896800000895d */ /* 0x004fea0003900000 */
[----:B------:R-:W2:Y:S02]  /*93b0*/  @!P0 SYNCS.PHASECHK.TRANS64 P0, [R3+URZ], R0 ;  /* 0x00000000030085a7 */ /* 0x000ea4000800007f */
[----:B--2---:R-:W-:Y:S05]  /*93c0*/  @!P0 BRA `(.L_x_192) ;  /* 0xfffffffc00f08947 */ /* 0x004fea000383ffff */
.L_x_187:
[----:B------:R-:W-:Y:S05]  /*93d0*/  BSYNC B0 ;  /* 0x0000000000007941 */ /* 0x000fea0003800000 */
.L_x_186:
[----:B------:R-:W-:Y:S05]  /*93e0*/  EXIT ;  /* 0x000000000000794d */ /* 0x000fea0003800000 */
.L_x_21:
[----:B-1----:R-:W-:-:S04]  /*93f0*/  IMAD.U32 R13, RZ, RZ, UR6 ;  /* 0x00000006ff0d7e24 */ /* 0x002fc8000f8e00ff */
[----:B------:R1:W4:Y:S03]  /*9400*/  SYNCS.PHASECHK.TRANS64.TRYWAIT P0, [R13+URZ], R12 ;  /* 0x0000000c0d0075a7 */ /* 0x000326000800017f */
[----:B----4-:R-:W-:Y:S05]  /*9410*/  @!P0 NANOSLEEP.SYNCS 0x989680 ;  /* 0x009896800000895d */ /* 0x010fea0003900000 */
[----:B------:R-:W4:Y:S02]  /*9420*/  @!P0 SYNCS.PHASECHK.TRANS64 P0, [R13+URZ], R12 ;  /* 0x0000000c0d0085a7 */ /* 0x000f24000800007f */
[----:B----4-:R-:W-:Y:S05]  /*9430*/  @!P0 BRA `(.L_x_21) ;  /* 0xfffffffc00ec8947 */ /* 0x010fea000383ffff */
[----:B------:R-:W-:Y:S05]  /*9440*/  BRA `(.L_x_20) ;  /* 0xffffff8000ec7947 */ /* 0x000fea000383ffff */
.L_x_27:
[----:B-1----:R-:W-:-:S04]  /*9450*/  IMAD.U32 R145, RZ, RZ, UR12 ;  /* 0x0000000cff917e24 */ /* 0x002fc8000f8e00ff */
[----:B------:R1:W4:Y:S03]  /*9460*/  SYNCS.PHASECHK.TRANS64.TRYWAIT P0, [R145+URZ], R140 ;  /* 0x0000008c910075a7 */ /* 0x000326000800017f */
[----:B----4-:R-:W-:Y:S05]  /*9470*/  @!P0 NANOSLEEP.SYNCS 0x989680 ;  /* 0x009896800000895d */ /* 0x010fea0003900000 */
[----:B------:R-:W4:Y:S02]  /*9480*/  @!P0 SYNCS.PHASECHK.TRANS64 P0, [R145+URZ], R140 ;  /* 0x0000008c910085a7 */ /* 0x000f24000800007f */
[----:B----4-:R-:W-:Y:S05]  /*9490*/  @!P0 BRA `(.L_x_27) ;  /* 0xfffffffc00ec8947 */ /* 0x010fea000383ffff */
[----:B------:R-:W-:Y:S05]  /*94a0*/  BRA `(.L_x_26) ;  /* 0xffffff8c001c7947 */ /* 0x000fea000383ffff */
.L_x_174:
[----:B------:R-:W-:Y:S01]  /*94b0*/  BSSY B1, `(.L_x_193) ;  /* 0x0000006000017945 */ /* 0x000fe20003800000 */
[----:B------:R-:W-:-:S07]  /*94c0*/  IMAD.MOV.U32 R5, RZ, RZ, -0x1 ;  /* 0xffffffffff057424 */ /* 0x000fce00078e00ff */
[----:B------:R-:W-:Y:S05]  /*94d0*/  WARPSYNC.COLLECTIVE R5, `(.L_x_194) ;  /* 0x00000000050c7348 */ /* 0x000fea0003c00000 */
[----:B------:R-:W-:Y:S02]  /*94e0*/  ELECT P0, UR62, PT ;  /* 0x00000000003e782f */ /* 0x000fe40003800000 */
[----:B------:R-:W-:Y:S01]  /*94f0*/  MOV R5, UR62 ;  /* 0x0000003e00057c02 */ /* 0x000fe20008000f00 */
[----:B------:R-:W-:Y:S10]  /*9500*/  ENDCOLLECTIVE ;  /* 0x000000000000791b */ /* 0x000ff40003800000 */
.L_x_194:
[----:B------:R-:W-:Y:S05]  /*9510*/  BSYNC B1 ;  /* 0x0000000000017941 */ /* 0x000fea0003800000 */
.L_x_193:
[----:B------:R-:W-:Y:S05]  /*9520*/  BRA `(.L_x_195) ;  /* 0xfffffff000347947 */ /* 0x000fea000383ffff */
.L_x_177:
[----:B-1----:R1:W2:Y:S02]  /*9530*/  SYNCS.PHASECHK.TRANS64.TRYWAIT P0, [R19+URZ+0x20], R8 ;  /* 0x00002008130075a7 */ /* 0x0022a4000800017f */
[----:B--2---:R-:W-:Y:S05]  /*9540*/  @!P0 NANOSLEEP.SYNCS 0x989680 ;  /* 0x009896800000895d */ /* 0x004fea0003900000 */
[----:B------:R-:W2:Y:S02]  /*9550*/  @!P0 SYNCS.PHASECHK.TRANS64 P0, [R19+URZ+0x20], R8 ;  /* 0x00002008130085a7 */ /* 0x000ea4000800007f */
[----:B--2---:R-:W-:Y:S05]  /*9560*/  @!P0 BRA `(.L_x_177) ;  /* 0xfffffffc00f08947 */ /* 0x004fea000383ffff */
[----:B------:R-:W-:Y:S05]  /*9570*/  BRA `(.L_x_196) ;  /* 0xfffffff000707947 */ /* 0x000fea000383ffff */
.L_x_185:
[----:B------:R-:W-:Y:S01]  /*9580*/  BSSY B0, `(.L_x_197) ;  /* 0x0000006000007945 */ /* 0x000fe20003800000 */
[----:B------:R-:W-:-:S07]  /*9590*/  IMAD.MOV.U32 R5, RZ, RZ, -0x1 ;  /* 0xffffffffff057424 */ /* 0x000fce00078e00ff */
[----:B------:R-:W-:Y:S05]  /*95a0*/  WARPSYNC.COLLECTIVE R5, `(.L_x_198) ;  /* 0x00000000050c7348 */ /* 0x000fea0003c00000 */
[----:B------:R-:W-:Y:S02]  /*95b0*/  ELECT P0, UR62, PT ;  /* 0x00000000003e782f */ /* 0x000fe40003800000 */
[----:B------:R-:W-:Y:S01]  /*95c0*/  MOV R5, UR62 ;  /* 0x0000003e00057c02 */ /* 0x000fe20008000f00 */
[----:B------:R-:W-:Y:S10]  /*95d0*/  ENDCOLLECTIVE ;  /* 0x000000000000791b */ /* 0x000ff40003800000 */
.L_x_198:
[----:B------:R-:W-:Y:S05]  /*95e0*/  BSYNC B0 ;  /* 0x0000000000007941 */ /* 0x000fea0003800000 */
.L_x_197:
[----:B------:R-:W-:Y:S05]  /*95f0*/  BRA `(.L_x_199) ;  /* 0xfffffff800c87947 */ /* 0x000fea000383ffff */
.L_x_189:
[----:B0-----:R0:W1:Y:S02]  /*9600*/  SYNCS.PHASECHK.TRANS64.TRYWAIT P0, [R5+URZ], R2 ;  /* 0x00000002050075a7 */ /* 0x001064000800017f */
[----:B-1----:R-:W-:Y:S05]  /*9610*/  @!P0 NANOSLEEP.SYNCS 0x989680 ;  /* 0x009896800000895d */ /* 0x002fea0003900000 */
[----:B------:R-:W1:Y:S02]  /*9620*/  @!P0 SYNCS.PHASECHK.TRANS64 P0, [R5+URZ], R2 ;  /* 0x00000002050085a7 */ /* 0x000e64000800007f */
[----:B-1----:R-:W-:Y:S05]  /*9630*/  @!P0 BRA `(.L_x_189) ;  /* 0xfffffffc00f08947 */ /* 0x002fea000383ffff */
[----:B------:R-:W-:Y:S05]  /*9640*/  BRA `(.L_x_200) ;  /* 0xfffffffc00087947 */ /* 0x000fea000383ffff */
.L_x_190:
[----:B0-----:R0:W1:Y:S02]  /*9650*/  SYNCS.PHASECHK.TRANS64.TRYWAIT P0, [R7+URZ], R4 ;  /* 0x00000004070075a7 */ /* 0x001064000800017f */
[----:B-1----:R-:W-:Y:S05]  /*9660*/  @!P0 NANOSLEEP.SYNCS 0x989680 ;  /* 0x009896800000895d */ /* 0x002fea0003900000 */
[----:B------:R-:W1:Y:S02]  /*9670*/  @!P0 SYNCS.PHASECHK.TRANS64 P0, [R7+URZ], R4 ;  /* 0x00000004070085a7 */ /* 0x000e64000800007f */
[----:B-1----:R-:W-:Y:S05]  /*9680*/  @!P0 BRA `(.L_x_190) ;  /* 0xfffffffc00f08947 */ /* 0x002fea000383ffff */
[----:B------:R-:W-:Y:S05]  /*9690*/  BRA `(.L_x_201) ;  /* 0xfffffffc00187947 */ /* 0x000fea000383ffff */
.L_x_191:
[----:B0-----:R0:W1:Y:S02]  /*96a0*/  SYNCS.PHASECHK.TRANS64.TRYWAIT P0, [R6+URZ], R5 ;  /* 0x00000005060075a7 */ /* 0x001064000800017f */
[----:B-1----:R-:W-:Y:S05]  /*96b0*/  @!P0 NANOSLEEP.SYNCS 0x989680 ;  /* 0x009896800000895d */ /* 0x002fea0003900000 */
[----:B------:R-:W1:Y:S02]  /*96c0*/  @!P0 SYNCS.PHASECHK.TRANS64 P0, [R6+URZ], R5 ;  /* 0x00000005060085a7 */ /* 0x000e64000800007f */
[----:B-1----:R-:W-:Y:S05]  /*96d0*/  @!P0 BRA `(.L_x_191) ;  /* 0xfffffffc00f08947 */ /* 0x002fea000383ffff */
[----:B------:R-:W-:Y:S05]  /*96e0*/  BRA `(.L_x_202) ;  /* 0xfffffffc00207947 */ /* 0x000fea000383ffff */
.L_x_203:
[----:B------:R-:W-:-:S00]  /*96f0*/  BRA `(.L_x_203) ;  /* 0xfffffffc00fc7947 */ /* 0x000fc0000383ffff */
[----:B------:R-:W-:-:S00]  /*9700*/  NOP ;  /* 0x0000000000007918 */ /* 0x000fc00000000000 */
[----:B------:R-:W-:-:S00]  /*9710*/  NOP ;  /* 0x0000000000007918 */ /* 0x000fc00000000000 */
[----:B------:R-:W-:-:S00]  /*9720*/  NOP ;  /* 0x0000000000007918 */ /* 0x000fc00000000000 */
[----:B------:R-:W-:-:S00]  /*9730*/  NOP ;  /* 0x0000000000007918 */ /* 0x000fc00000000000 */
[----:B------:R-:W-:-:S00]  /*9740*/  NOP ;  /* 0x0000000000007918 */ /* 0x000fc00000000000 */
[----:B------:R-:W-:-:S00]  /*9750*/  NOP ;  /* 0x0000000000007918 */ /* 0x000fc00000000000 */
[----:B------:R-:W-:-:S00]  /*9760*/  NOP ;  /* 0x0000000000007918 */ /* 0x000fc00000000000 */
[----:B------:R-:W-:-:S00]  /*9770*/  NOP ;  /* 0x0000000000007918 */ /* 0x000fc00000000000 */
.L_x_204:


//--------------------- .nv.shared._ZN7cutlass13device_kernelINS_4gemm6kernel13GemmUniversalIN4cute5tupleIJiiiiEEENS1_10collective13CollectiveMmaINS1_37MainloopSm90TmaGmmaWarpSpecializedFP8ILi4ENS5_IJNS4_1CILi2EEESB_NSA_ILi1EEEEEENS1_35KernelTmaWarpSpecializedCooperativeEEENS5_IJNSA_ILi128EEESG_NSA_ILi32EEEEEENS_12float_e5m2_tENS5_IJlSC_lEEESJ_SK_NS4_8TiledMMAINS4_8MMA_AtomIJNS4_4SM904GMMA31MMA_64x128x32_F32E5M2E5M2_SS_TNILNSO_7ScaleInE1ELSQ_1EEEEEENS4_6LayoutINS5_IJSB_SC_SC_EEENS5_IJSC_NSA_ILi0EEESV_EEEEENS5_IJNS4_10UnderscoreESY_SY_EEEEENS4_23SM90_TMA_LOAD_MULTICASTENS4_14ComposedLayoutINS4_7SwizzleILi1ELi4ELi3EEENS4_18smem_ptr_flag_bitsILi8EEENST_INS5_IJNSA_ILi8EEESH_EEENS5_IJSH_SC_EEEEEEEvNS4_8identityES11_S1B_vS1C_EENS_8epilogue10collective6detail29Sm90TmaWarpSpecializedAdapterINS1F_15DefaultEpilogueISJ_SK_SK_NS1E_6thread17LinearCombinationISJ_Li1EffLNS1J_9ScaleType4KindE0ELNS_15FloatRoundStyleE2ESJ_EENS1_15EpilogueDefaultEEEEEvvEEEEvNT_6ParamsE --------------------------
	.section	.nv.shared._ZN7cutlass13device_kernelINS_4gemm6kernel13GemmUniversalIN4cute5tupleIJiiiiEEENS1_10collective13CollectiveMmaINS1_37MainloopSm90TmaGmmaWarpSpecializedFP8ILi4ENS5_IJNS4_1CILi2EEESB_NSA_ILi1EEEEEENS1_35KernelTmaWarpSpecializedCooperativeEEENS5_IJNSA_ILi128EEESG_NSA_ILi32EEEEEENS_12float_e5m2_tENS5_IJlSC_lEEESJ_SK_NS4_8TiledMMAINS4_8MMA_AtomIJNS4_4SM904GMMA31MMA_64x128x32_F32E5M2E5M2_SS_TNILNSO_7ScaleInE1ELSQ_1EEEEEENS4_6LayoutINS5_IJSB_SC_SC_EEENS5_IJSC_NSA_ILi0EEESV_EEEEENS5_IJNS4_10UnderscoreESY_SY_EEEEENS4_23SM90_TMA_LOAD_MULTICASTENS4_14ComposedLayoutINS4_7SwizzleILi1ELi4ELi3EEENS4_18smem_ptr_flag_bitsILi8EEENST_INS5_IJNSA_ILi8EEESH_EEENS5_IJSH_SC_EEEEEEEvNS4_8identityES11_S1B_vS1C_EENS_8epilogue10collective6detail29Sm90TmaWarpSpecializedAdapterINS1F_15DefaultEpilogueISJ_SK_SK_NS1E_6thread17LinearCombinationISJ_Li1EffLNS1J_9ScaleType4KindE0ELNS_15FloatRoundStyleE2ESJ_EENS1_15EpilogueDefaultEEEEEvvEEEEvNT_6ParamsE,"aw",@nobits
	.sectionflags	@""
	.align	16
	.zero		1024


//--------------------- .nv.shared.reserved.0     --------------------------
	.section	.nv.shared.reserved.0,"aw",@nobits
	.weak		__nv_reservedSMEM_offset_0_alias
	.size		__nv_reservedSMEM_offset_0_alias, 0, 0
	.other		__nv_reservedSMEM_offset_0_alias,@"STO_CUDA_RESERVED_SHARED STV_DEFAULT"
__nv_reservedSMEM_offset_0_alias:
	.zero		0


//--------------------- .nv.global                --------------------------
	.section	.nv.global,"aw",@nobits
.nv.global:
	.type		_ZN39_INTERNAL_dfc70868_4_k_cu_8100120e_53274cute1_E,@object
	.size		_ZN39_INTERNAL_dfc70868_4_k_cu_8100120e_53274cute1_E,(_ZN39_INTERNAL_dfc70868_4_k_cu_8100120e_53274cuda3std3__45__cpo6cbeginE - _ZN39_INTERNAL_dfc70868_4_k_cu_8100120e_53274cute1_E)
_ZN39_INTERNAL_dfc70868_4_k_cu_8100120e_53274cute1_E:
	.zero		1
	.type		_ZN39_INTERNAL_dfc70868_4_k_cu_8100120e_53274cuda3std3__45__cpo6cbeginE,@object
	.size		_ZN39_INTERNAL_dfc70868_4_k_cu_8100120e_53274cuda3std3__45__cpo6cbeginE,(_ZN39_INTERNAL_dfc70868_4_k_cu_8100120e_53274cuda3std3__48in_placeE - _ZN39_INTERNAL_dfc70868_4_k_cu_8100120e_53274cuda3std3__45__cpo6cbeginE)
_ZN39_INTERNAL_dfc70868_4_k_cu_8100120e_53274cuda3std3__45__cpo6cbeginE:
	.zero		1
	.type		_ZN39_INTERNAL_dfc70868_4_k_cu_8100120e_53274cuda3std3__48in_placeE,@object
	.size		_ZN39_INTERNAL_dfc70868_4_k_cu_8100120e_53274cuda3std3__48in_placeE,(_ZN39_INTERNAL_dfc70868_4_k_cu_8100120e_53274cuda3std6ranges3__45__cpo9iter_moveE - _ZN39_INTERNAL_dfc70868_4_k_cu_8100120e_53274cuda3std3__48in_placeE)
_ZN39_INTERNAL_dfc70868_4_k_cu_8100120e_53274cuda3std3__48in_placeE:
	.zero		1
	.type		_ZN39_INTERNAL_dfc70868_4_k_cu_8100120e_53274cuda3std6ranges3__45__cpo9iter_moveE,@object
	.size		_ZN39_INTERNAL_dfc70868_4_k_cu_8100120e_53274cuda3std6ranges3__45__cpo9iter_moveE,(_ZN39_INTERNAL_dfc70868_4_k_cu_8100120e_53274cuda3std3__45__cpo5beginE - _ZN39_INTERNAL_dfc70868_4_k_cu_8100120e_53274cuda3std6ranges3__45__cpo9iter_moveE)
_ZN39_INTERNAL_dfc70868_4_k_cu_8100120e_53274cuda3std6ranges3__45__cpo9iter_moveE:
	.zero		1
	.type		_ZN39_INTERNAL_dfc70868_4_k_cu_8100120e_53274cuda3std3__45__cpo5beginE,@object
	.size		_ZN39_INTERNAL_dfc70868_4_k_cu_8100120e_53274cuda3std3__45__cpo5beginE,(_ZN39_INTERNAL_dfc70868_4_k_cu_8100120e_53274cuda3std3__441_GLOBAL__N__dfc70868_4_k_cu_8100120e_53276ignoreE - _ZN39_INTERNAL_dfc70868_4_k_cu_8100120e_53274cuda3std3__45__cpo5beginE)
_ZN39_INTERNAL_dfc70868_4_k_cu_8100120e_53274cuda3std3__45__cpo5beginE:
	.zero		1
	.type		_ZN39_INTERNAL_dfc70868_4_k_cu_8100120e_53274cuda3std3__441_GLOBAL__N__dfc70868_4_k_cu_8100120e_53276ignoreE,@object
	.size		_ZN39_INTERNAL_dfc70868_4_k_cu_8100120e_53274cuda3std3__441_GLOBAL__N__dfc70868_4_k_cu_8100120e_53276ignoreE,(_ZN39_INTERNAL_dfc70868_4_k_cu_8100120e_53274cute7productE - _ZN39_INTERNAL_dfc70868_4_k_cu_8100120e_53274cuda3std3__441_GLOBAL__N__dfc70868_4_k_cu_8100120e_53276ignoreE)
_ZN39_INTERNAL_dfc70868_4_k_cu_8100120e_53274cuda3std3__441_GLOBAL__N__dfc70868_4_k_cu_8100120e_53276ignoreE:
	.zero		1
	.type		_ZN39_INTERNAL_dfc70868_4_k_cu_8100120e_53274cute7productE,@object
	.size		_ZN39_INTERNAL_dfc70868_4_k_cu_8100120e_53274cute7productE,(_ZN39_INTERNAL_dfc70868_4_k_cu_8100120e_53274cuda3std3__45__cpo3endE - _ZN39_INTERNAL_dfc70868_4_k_cu_8100120e_53274cute7productE)
_ZN39_INTERNAL_dfc70868_4_k_cu_8100120e_53274cute7productE:
	.zero		1
	.type		_ZN39_INTERNAL_dfc70868_4_k_cu_8100120e_53274cuda3std3__45__cpo3endE,@object
	.size		_ZN39_INTERNAL_dfc70868_4_k_cu_8100120e_53274cuda3std3__45__cpo3endE,(_ZN39_INTERNAL_dfc70868_4_k_cu_8100120e_53274cuda3std3__419piecewise_constructE - _ZN39_INTERNAL_dfc70868_4_k_cu_8100120e_53274cuda3std3__45__cpo3endE)
_ZN39_INTERNAL_dfc70868_4_k_cu_8100120e_53274cuda3std3__45__cpo3endE:
	.zero		1
	.type		_ZN39_INTERNAL_dfc70868_4_k_cu_8100120e_53274cuda3std3__419piecewise_constructE,@object
	.size		_ZN39_INTERNAL_dfc70868_4_k_cu_8100120e_53274cuda3std3__419piecewise_constructE,(_ZN39_INTERNAL_dfc70868_4_k_cu_8100120e_53274cuda3std3__45__cpo4cendE - _ZN39_INTERNAL_dfc70868_4_k_cu_8100120e_53274cuda3std3__419piecewise_constructE)
_ZN39_INTERNAL_dfc70868_4_k_cu_8100120e_53274cuda3std3__419piecewise_constructE:
	.zero		1
	.type		_ZN39_INTERNAL_dfc70868_4_k_cu_8100120e_53274cuda3std3__45__cpo4cendE,@object
	.size		_ZN39_INTERNAL_dfc70868_4_k_cu_8100120e_53274cuda3std3__45__cpo4cendE,(_ZN39_INTERNAL_dfc70868_4_k_cu_8100120e_53274cuda3std6ranges3__45__cpo4swapE - _ZN39_INTERNAL_dfc70868_4_k_cu_8100120e_53274cuda3std3__45__cpo4cendE)
_ZN39_INTERNAL_dfc70868_4_k_cu_8100120e_53274cuda3std3__45__cpo4cendE:
	.zero		1
	.type		_ZN39_INTERNAL_dfc70868_4_k_cu_8100120e_53274cuda3std6ranges3__45__cpo4swapE,@object
	.size		_ZN39_INTERNAL_dfc70868_4_k_cu_8100120e_53274cuda3std6ranges3__45__cpo4swapE,(.L_7 - _ZN39_INTERNAL_dfc70868_4_k_cu_8100120e_53274cuda3std6ranges3__45__cpo4swapE)
_ZN39_INTERNAL_dfc70868_4_k_cu_8100120e_53274cuda3std6ranges3__45__cpo4swapE:
	.zero		1
.L_7:


//--------------------- .nv.constant0._ZN7cutlass13device_kernelINS_4gemm6kernel13GemmUniversalIN4cute5tupleIJiiiiEEENS1_10collective13CollectiveMmaINS1_37MainloopSm90TmaGmmaWarpSpecializedFP8ILi4ENS5_IJNS4_1CILi2EEESB_NSA_ILi1EEEEEENS1_35KernelTmaWarpSpecializedCooperativeEEENS5_IJNSA_ILi128EEESG_NSA_ILi32EEEEEENS_12float_e5m2_tENS5_IJlSC_lEEESJ_SK_NS4_8TiledMMAINS4_8MMA_AtomIJNS4_4SM904GMMA31MMA_64x128x32_F32E5M2E5M2_SS_TNILNSO_7ScaleInE1ELSQ_1EEEEEENS4_6LayoutINS5_IJSB_SC_SC_EEENS5_IJSC_NSA_ILi0EEESV_EEEEENS5_IJNS4_10UnderscoreESY_SY_EEEEENS4_23SM90_TMA_LOAD_MULTICASTENS4_14ComposedLayoutINS4_7SwizzleILi1ELi4ELi3EEENS4_18smem_ptr_flag_bitsILi8EEENST_INS5_IJNSA_ILi8EEESH_EEENS5_IJSH_SC_EEEEEEEvNS4_8identityES11_S1B_vS1C_EENS_8epilogue10collective6detail29Sm90TmaWarpSpecializedAdapterINS1F_15DefaultEpilogueISJ_SK_SK_NS1E_6thread17LinearCombinationISJ_Li1EffLNS1J_9ScaleType4KindE0ELNS_15FloatRoundStyleE2ESJ_EENS1_15EpilogueDefaultEEEEEvvEEEEvNT_6ParamsE --------------------------
	.section	.nv.constant0._ZN7cutlass13device_kernelINS_4gemm6kernel13GemmUniversalIN4cute5tupleIJiiiiEEENS1_10collective13CollectiveMmaINS1_37MainloopSm90TmaGmmaWarpSpecializedFP8ILi4ENS5_IJNS4_1CILi2EEESB_NSA_ILi1EEEEEENS1_35KernelTmaWarpSpecializedCooperativeEEENS5_IJNSA_ILi128EEESG_NSA_ILi32EEEEEENS_12float_e5m2_tENS5_IJlSC_lEEESJ_SK_NS4_8TiledMMAINS4_8MMA_AtomIJNS4_4SM904GMMA31MMA_64x128x32_F32E5M2E5M2_SS_TNILNSO_7ScaleInE1ELSQ_1EEEEEENS4_6LayoutINS5_IJSB_SC_SC_EEENS5_IJSC_NSA_ILi0EEESV_EEEEENS5_IJNS4_10UnderscoreESY_SY_EEEEENS4_23SM90_TMA_LOAD_MULTICASTENS4_14ComposedLayoutINS4_7SwizzleILi1ELi4ELi3EEENS4_18smem_ptr_flag_bitsILi8EEENST_INS5_IJNSA_ILi8EEESH_EEENS5_IJSH_SC_EEEEEEEvNS4_8identityES11_S1B_vS1C_EENS_8epilogue10collective6detail29Sm90TmaWarpSpecializedAdapterINS1F_15DefaultEpilogueISJ_SK_SK_NS1E_6thread17LinearCombinationISJ_Li1EffLNS1J_9ScaleType4KindE0ELNS_15FloatRoundStyleE2ESJ_EENS1_15EpilogueDefaultEEEEEvvEEEEvNT_6ParamsE,"a",@progbits
	.sectionflags	@""
	.align	4
.nv.constant0._ZN7cutlass13device_kernelINS_4gemm6kernel13GemmUniversalIN4cute5tupleIJiiiiEEENS1_10collective13CollectiveMmaINS1_37MainloopSm90TmaGmmaWarpSpecializedFP8ILi4ENS5_IJNS4_1CILi2EEESB_NSA_ILi1EEEEEENS1_35KernelTmaWarpSpecializedCooperativeEEENS5_IJNSA_ILi128EEESG_NSA_ILi32EEEEEENS_12float_e5m2_tENS5_IJlSC_lEEESJ_SK_NS4_8TiledMMAINS4_8MMA_AtomIJNS4_4SM904GMMA31MMA_64x128x32_F32E5M2E5M2_SS_TNILNSO_7ScaleInE1ELSQ_1EEEEEENS4_6LayoutINS5_IJSB_SC_SC_EEENS5_IJSC_NSA_ILi0EEESV_EEEEENS5_IJNS4_10UnderscoreESY_SY_EEEEENS4_23SM90_TMA_LOAD_MULTICASTENS4_14ComposedLayoutINS4_7SwizzleILi1ELi4ELi3EEENS4_18smem_ptr_flag_bitsILi8EEENST_INS5_IJNSA_ILi8EEESH_EEENS5_IJSH_SC_EEEEEEEvNS4_8identityES11_S1B_vS1C_EENS_8epilogue10collective6detail29Sm90TmaWarpSpecializedAdapterINS1F_15DefaultEpilogueISJ_SK_SK_NS1E_6thread17LinearCombinationISJ_Li1EffLNS1J_9ScaleType4KindE0ELNS_15FloatRoundStyleE2ESJ_EENS1_15EpilogueDefaultEEEEEvvEEEEvNT_6ParamsE:
	.zero		1664


//--------------------- SYMBOLS --------------------------

	.type		.nv.reservedSmem.offset0,@object
	.size		.nv.reservedSmem.offset0,0x4
